	.target	sm_100a

	.elftype	@"ET_EXEC"


//--------------------- .note.nv.tkinfo           --------------------------
	.section	.note.nv.tkinfo,"",@"SHT_NOTE"
	.sectionflags	@"SHF_NOTE_NV_TKINFO"
	.tkinfo
        /*0018*/ 	.word	0x00000002
        /*0030*/ 	.string	""
        /*0030*/ 	.string	"ptxas"
        /*0030*/ 	.string	"Cuda compilation tools, release 13.0, V13.0.88"
        /*0030*/ 	.string	"Build cuda_13.0.r13.0/compiler.36424714_0"
        /*0030*/ 	.string	"-arch sm_100a -m 64 "



//--------------------- .note.nv.cuinfo           --------------------------
	.section	.note.nv.cuinfo,"",@"SHT_NOTE"
	.sectionflags	@"SHF_NOTE_NV_CUINFO"
        /*0018*/ 	.short	0x0002
        /*001a*/ 	.short	0x0064
        /*001c*/ 	.short	0x0082
	.zero		2


//--------------------- .nv.info                  --------------------------
	.section	.nv.info,"",@"SHT_CUDA_INFO"
	.align	4


	//----- nvinfo : EIATTR_REGCOUNT
	.align		4
        /*0000*/ 	.byte	0x04, 0x2f
        /*0002*/ 	.short	(.L_20 - .L_19)
	.align		4
.L_19:
        /*0004*/ 	.word	index@(_ZN7cutlass13device_kernelINS_4gemm6kernel13GemmUniversalIN4cute5tupleIJiiiiEEENS1_10collective13CollectiveMmaINS1_35MainloopSm100TmaUmmaWarpSpecializedILi10ELi2ELi4ENS5_IJNS4_1CILi2EEESB_NSA_ILi1EEEEEEEENS5_IJNSA_ILi64EEENSA_ILi256EEESF_EEENS_12float_e4m3_tENS5_IJlSC_lEEESI_SJ_NS4_8TiledMMAINS4_8MMA_AtomIJNS4_10MMA_TraitsINS4_19SM100_MMA_F8F6F4_SSEJSI_SI_fSF_SG_NS4_17integral_constantINS4_4UMMA5MajorELSQ_0EEESR_NSO_INSP_7ScaleInELSS_0EEEST_EEEEEENS4_6LayoutINS5_IJSC_SC_SC_EEENS5_IJNSA_ILi0EEESY_SY_EEEEENS5_IJNS4_10UnderscoreES11_S11_EEEEENS4_23SM90_TMA_LOAD_MULTICASTENS4_14ComposedLayoutINS4_7SwizzleILi2ELi4ELi3EEENS4_18smem_ptr_flag_bitsILi8EEENSW_INS5_IJNSA_ILi8EEESF_EEENS5_IJSF_SC_EEEEEEEvNS4_8identityES14_S1E_vS1F_EENS_8epilogue10collective18CollectiveEpilogueINS1H_23Sm100TmaWarpSpecializedILi4ELi2ELi32ELb0ELb0EEEJSH_NS5_IJNSW_ISF_SC_EES1M_EEESI_SJ_SI_SJ_NS1H_6fusion15FusionCallbacksIS1L_NS1O_17LinearCombinationISI_fSI_fLNS_15FloatRoundStyleE2EEESH_S1N_JEEENS4_5SM1004TMEM4LOAD26SM100_TMEM_LOAD_16dp32b32xENS4_13SM90_TMA_LOADES1E_NS4_39AutoVectorizingCopyWithAssumedAlignmentILi128EEENS4_14SM90_TMA_STOREES1E_S20_S20_EEEvvEEEEvNT_6ParamsE)
        /*0008*/ 	.word	0x00000075


	//----- nvinfo : EIATTR_FRAME_SIZE
	.align		4
.L_20:
        /*000c*/ 	.byte	0x04, 0x11
        /*000e*/ 	.short	(.L_22 - .L_21)
	.align		4
.L_21:
        /*0010*/ 	.word	index@($__internal_2_$__cuda_sm10x_tcgen05_guardrail_trap_unallocated_columns_being_dealloced)
        /*0014*/ 	.word	0x00000000


	//----- nvinfo : EIATTR_FRAME_SIZE
	.align		4
.L_22:
        /*0018*/ 	.byte	0x04, 0x11
        /*001a*/ 	.short	(.L_24 - .L_23)
	.align		4
.L_23:
        /*001c*/ 	.word	index@($__internal_1_$__cuda_sm10x_tcgen05_guardrail_trap_phase_invalid_during_alloc)
        /*0020*/ 	.word	0x00000000


	//----- nvinfo : EIATTR_FRAME_SIZE
	.align		4
.L_24:
        /*0024*/ 	.byte	0x04, 0x11
        /*0026*/ 	.short	(.L_26 - .L_25)
	.align		4
.L_25:
        /*0028*/ 	.word	index@($__internal_0_$__cuda_sm10x_tcgen05_guardrail_trap_col_being_dealloced_not_returned_by_alloc)
        /*002c*/ 	.word	0x00000000


	//----- nvinfo : EIATTR_FRAME_SIZE
	.align		4
.L_26:
        /*0030*/ 	.byte	0x04, 0x11
        /*0032*/ 	.short	(.L_28 - .L_27)
	.align		4
.L_27:
        /*0034*/ 	.word	index@(_ZN7cutlass13device_kernelINS_4gemm6kernel13GemmUniversalIN4cute5tupleIJiiiiEEENS1_10collective13CollectiveMmaINS1_35MainloopSm100TmaUmmaWarpSpecializedILi10ELi2ELi4ENS5_IJNS4_1CILi2EEESB_NSA_ILi1EEEEEEEENS5_IJNSA_ILi64EEENSA_ILi256EEESF_EEENS_12float_e4m3_tENS5_IJlSC_lEEESI_SJ_NS4_8TiledMMAINS4_8MMA_AtomIJNS4_10MMA_TraitsINS4_19SM100_MMA_F8F6F4_SSEJSI_SI_fSF_SG_NS4_17integral_constantINS4_4UMMA5MajorELSQ_0EEESR_NSO_INSP_7ScaleInELSS_0EEEST_EEEEEENS4_6LayoutINS5_IJSC_SC_SC_EEENS5_IJNSA_ILi0EEESY_SY_EEEEENS5_IJNS4_10UnderscoreES11_S11_EEEEENS4_23SM90_TMA_LOAD_MULTICASTENS4_14ComposedLayoutINS4_7SwizzleILi2ELi4ELi3EEENS4_18smem_ptr_flag_bitsILi8EEENSW_INS5_IJNSA_ILi8EEESF_EEENS5_IJSF_SC_EEEEEEEvNS4_8identityES14_S1E_vS1F_EENS_8epilogue10collective18CollectiveEpilogueINS1H_23Sm100TmaWarpSpecializedILi4ELi2ELi32ELb0ELb0EEEJSH_NS5_IJNSW_ISF_SC_EES1M_EEESI_SJ_SI_SJ_NS1H_6fusion15FusionCallbacksIS1L_NS1O_17LinearCombinationISI_fSI_fLNS_15FloatRoundStyleE2EEESH_S1N_JEEENS4_5SM1004TMEM4LOAD26SM100_TMEM_LOAD_16dp32b32xENS4_13SM90_TMA_LOADES1E_NS4_39AutoVectorizingCopyWithAssumedAlignmentILi128EEENS4_14SM90_TMA_STOREES1E_S20_S20_EEEvvEEEEvNT_6ParamsE)
        /*0038*/ 	.word	0x00000000


	//----- nvinfo : EIATTR_MIN_STACK_SIZE
	.align		4
.L_28:
        /*003c*/ 	.byte	0x04, 0x12
        /*003e*/ 	.short	(.L_30 - .L_29)
	.align		4
.L_29:
        /*0040*/ 	.word	index@(_ZN7cutlass13device_kernelINS_4gemm6kernel13GemmUniversalIN4cute5tupleIJiiiiEEENS1_10collective13CollectiveMmaINS1_35MainloopSm100TmaUmmaWarpSpecializedILi10ELi2ELi4ENS5_IJNS4_1CILi2EEESB_NSA_ILi1EEEEEEEENS5_IJNSA_ILi64EEENSA_ILi256EEESF_EEENS_12float_e4m3_tENS5_IJlSC_lEEESI_SJ_NS4_8TiledMMAINS4_8MMA_AtomIJNS4_10MMA_TraitsINS4_19SM100_MMA_F8F6F4_SSEJSI_SI_fSF_SG_NS4_17integral_constantINS4_4UMMA5MajorELSQ_0EEESR_NSO_INSP_7ScaleInELSS_0EEEST_EEEEEENS4_6LayoutINS5_IJSC_SC_SC_EEENS5_IJNSA_ILi0EEESY_SY_EEEEENS5_IJNS4_10UnderscoreES11_S11_EEEEENS4_23SM90_TMA_LOAD_MULTICASTENS4_14ComposedLayoutINS4_7SwizzleILi2ELi4ELi3EEENS4_18smem_ptr_flag_bitsILi8EEENSW_INS5_IJNSA_ILi8EEESF_EEENS5_IJSF_SC_EEEEEEEvNS4_8identityES14_S1E_vS1F_EENS_8epilogue10collective18CollectiveEpilogueINS1H_23Sm100TmaWarpSpecializedILi4ELi2ELi32ELb0ELb0EEEJSH_NS5_IJNSW_ISF_SC_EES1M_EEESI_SJ_SI_SJ_NS1H_6fusion15FusionCallbacksIS1L_NS1O_17LinearCombinationISI_fSI_fLNS_15FloatRoundStyleE2EEESH_S1N_JEEENS4_5SM1004TMEM4LOAD26SM100_TMEM_LOAD_16dp32b32xENS4_13SM90_TMA_LOADES1E_NS4_39AutoVectorizingCopyWithAssumedAlignmentILi128EEENS4_14SM90_TMA_STOREES1E_S20_S20_EEEvvEEEEvNT_6ParamsE)
        /*0044*/ 	.word	0x00000000
.L_30:


//--------------------- .nv.compat                --------------------------
	.section	.nv.compat,"",@"SHT_CUDA_COMPAT_INFO"
	.align	4
        /*0000*/ 	.byte	0x02, 0x09, 0x01, 0x00, 0x02, 0x02, 0x02, 0x00, 0x02, 0x05, 0x05, 0x00, 0x03, 0x07, 0x01, 0x01
        /*0010*/ 	.byte	0x02, 0x03, 0x01, 0x00, 0x02, 0x06, 0x01, 0x00, 0x04, 0x0b, 0x08, 0x00, 0x09, 0x00, 0x00, 0x00
        /*0020*/ 	.byte	0x00, 0x00, 0x00, 0x00


//--------------------- .nv.info._ZN7cutlass13device_kernelINS_4gemm6kernel13GemmUniversalIN4cute5tupleIJiiiiEEENS1_10collective13CollectiveMmaINS1_35MainloopSm100TmaUmmaWarpSpecializedILi10ELi2ELi4ENS5_IJNS4_1CILi2EEESB_NSA_ILi1EEEEEEEENS5_IJNSA_ILi64EEENSA_ILi256EEESF_EEENS_12float_e4m3_tENS5_IJlSC_lEEESI_SJ_NS4_8TiledMMAINS4_8MMA_AtomIJNS4_10MMA_TraitsINS4_19SM100_MMA_F8F6F4_SSEJSI_SI_fSF_SG_NS4_17integral_constantINS4_4UMMA5MajorELSQ_0EEESR_NSO_INSP_7ScaleInELSS_0EEEST_EEEEEENS4_6LayoutINS5_IJSC_SC_SC_EEENS5_IJNSA_ILi0EEESY_SY_EEEEENS5_IJNS4_10UnderscoreES11_S11_EEEEENS4_23SM90_TMA_LOAD_MULTICASTENS4_14ComposedLayoutINS4_7SwizzleILi2ELi4ELi3EEENS4_18smem_ptr_flag_bitsILi8EEENSW_INS5_IJNSA_ILi8EEESF_EEENS5_IJSF_SC_EEEEEEEvNS4_8identityES14_S1E_vS1F_EENS_8epilogue10collective18CollectiveEpilogueINS1H_23Sm100TmaWarpSpecializedILi4ELi2ELi32ELb0ELb0EEEJSH_NS5_IJNSW_ISF_SC_EES1M_EEESI_SJ_SI_SJ_NS1H_6fusion15FusionCallbacksIS1L_NS1O_17LinearCombinationISI_fSI_fLNS_15FloatRoundStyleE2EEESH_S1N_JEEENS4_5SM1004TMEM4LOAD26SM100_TMEM_LOAD_16dp32b32xENS4_13SM90_TMA_LOADES1E_NS4_39AutoVectorizingCopyWithAssumedAlignmentILi128EEENS4_14SM90_TMA_STOREES1E_S20_S20_EEEvvEEEEvNT_6ParamsE --------------------------
	.section	.nv.info._ZN7cutlass13device_kernelINS_4gemm6kernel13GemmUniversalIN4cute5tupleIJiiiiEEENS1_10collective13CollectiveMmaINS1_35MainloopSm100TmaUmmaWarpSpecializedILi10ELi2ELi4ENS5_IJNS4_1CILi2EEESB_NSA_ILi1EEEEEEEENS5_IJNSA_ILi64EEENSA_ILi256EEESF_EEENS_12float_e4m3_tENS5_IJlSC_lEEESI_SJ_NS4_8TiledMMAINS4_8MMA_AtomIJNS4_10MMA_TraitsINS4_19SM100_MMA_F8F6F4_SSEJSI_SI_fSF_SG_NS4_17integral_constantINS4_4UMMA5MajorELSQ_0EEESR_NSO_INSP_7ScaleInELSS_0EEEST_EEEEEENS4_6LayoutINS5_IJSC_SC_SC_EEENS5_IJNSA_ILi0EEESY_SY_EEEEENS5_IJNS4_10UnderscoreES11_S11_EEEEENS4_23SM90_TMA_LOAD_MULTICASTENS4_14ComposedLayoutINS4_7SwizzleILi2ELi4ELi3EEENS4_18smem_ptr_flag_bitsILi8EEENSW_INS5_IJNSA_ILi8EEESF_EEENS5_IJSF_SC_EEEEEEEvNS4_8identityES14_S1E_vS1F_EENS_8epilogue10collective18CollectiveEpilogueINS1H_23Sm100TmaWarpSpecializedILi4ELi2ELi32ELb0ELb0EEEJSH_NS5_IJNSW_ISF_SC_EES1M_EEESI_SJ_SI_SJ_NS1H_6fusion15FusionCallbacksIS1L_NS1O_17LinearCombinationISI_fSI_fLNS_15FloatRoundStyleE2EEESH_S1N_JEEENS4_5SM1004TMEM4LOAD26SM100_TMEM_LOAD_16dp32b32xENS4_13SM90_TMA_LOADES1E_NS4_39AutoVectorizingCopyWithAssumedAlignmentILi128EEENS4_14SM90_TMA_STOREES1E_S20_S20_EEEvvEEEEvNT_6ParamsE,"",@"SHT_CUDA_INFO"
	.sectionflags	@""
	.align	4


	//----- nvinfo : EIATTR_CUDA_API_VERSION
	.align		4
        /*0000*/ 	.byte	0x04, 0x37
        /*0002*/ 	.short	(.L_32 - .L_31)
.L_31:
        /*0004*/ 	.word	0x00000082


	//----- nvinfo : EIATTR_KPARAM_INFO
	.align		4
.L_32:
        /*0008*/ 	.byte	0x04, 0x17
        /*000a*/ 	.short	(.L_34 - .L_33)
.L_33:
        /*000c*/ 	.word	0x00000000
        /*0010*/ 	.short	0x0000
        /*0012*/ 	.short	0x0000
        /*0014*/ 	.byte	0x00, 0xf0, 0x01, 0x20


	//----- nvinfo : EIATTR_AT_ENTRY_FRAGMENTS
	.align		4
.L_34:
        /*0018*/ 	.byte	0x04, 0x4f
        /*001a*/ 	.short	(.L_36 - .L_35)


	//   ....[0]....
.L_35:
        /*001c*/ 	.word	0x00000006


	//----- nvinfo : EIATTR_RESERVED_SMEM_USED
	.align		4
.L_36:
        /*0020*/ 	.byte	0x01, 0x41
	.zero		2


	//----- nvinfo : EIATTR_SPARSE_MMA_MASK
	.align		4
        /*0024*/ 	.byte	0x03, 0x50
        /*0026*/ 	.short	0x0000


	//----- nvinfo : EIATTR_TCGEN05_1CTA_USED
	.align		4
        /*0028*/ 	.byte	0x01, 0x51
	.zero		2


	//----- nvinfo : EIATTR_MAXREG_COUNT
	.align		4
        /*002c*/ 	.byte	0x03, 0x1b
        /*002e*/ 	.short	0x00ff


	//----- nvinfo : EIATTR_NUM_BARRIERS
	.align		4
        /*0030*/ 	.byte	0x02, 0x4c
        /*0032*/ 	.byte	0x07
	.zero		1


	//----- nvinfo : EIATTR_EXTERNS
	.align		4
        /*0034*/ 	.byte	0x04, 0x0f
        /*0036*/ 	.short	(.L_38 - .L_37)


	//   ....[0]....
	.align		4
.L_37:
        /*0038*/ 	.word	index@(__assertfail)


	//----- nvinfo : EIATTR_MERCURY_ISA_VERSION
	.align		4
.L_38:
        /*003c*/ 	.byte	0x03, 0x5f
        /*003e*/ 	.short	0x0101


	//----- nvinfo : EIATTR_INT_WARP_WIDE_INSTR_OFFSETS
	.align		4
        /*0040*/ 	.byte	0x04, 0x31
        /*0042*/ 	.short	(.L_40 - .L_39)


	//   ....[0]....
.L_39:
        /*0044*/ 	.word	0x000041d0


	//   ....[1]....
        /*0048*/ 	.word	0x000041f0


	//   ....[2]....
        /*004c*/ 	.word	0x00004220


	//   ....[3]....
        /*0050*/ 	.word	0x00004da0


	//   ....[4]....
        /*0054*/ 	.word	0x00004e10


	//   ....[5]....
        /*0058*/ 	.word	0x00004ee0


	//   ....[6]....
        /*005c*/ 	.word	0x00004f60


	//   ....[7]....
        /*0060*/ 	.word	0x00005050


	//   ....[8]....
        /*0064*/ 	.word	0x000050d0


	//   ....[9]....
        /*0068*/ 	.word	0x000051b0


	//   ....[10]....
        /*006c*/ 	.word	0x00005260


	//----- nvinfo : EIATTR_COOP_GROUP_MASK_REGIDS
	.align		4
.L_40:
        /*0070*/ 	.byte	0x04, 0x29
        /*0072*/ 	.short	(.L_42 - .L_41)


	//   ....[0]....
.L_41:
        /*0074*/ 	.word	0xffffffff


	//   ....[1]....
        /*0078*/ 	.word	0xffffffff


	//   ....[2]....
        /*007c*/ 	.word	0xffffffff


	//   ....[3]....
        /*0080*/ 	.word	0xffffffff


	//   ....[4]....
        /*0084*/ 	.word	0xffffffff


	//   ....[5]....
        /*0088*/ 	.word	0xffffffff


	//   ....[6]....
        /*008c*/ 	.word	0xffffffff


	//   ....[7]....
        /*0090*/ 	.word	0xffffffff


	//   ....[8]....
        /*0094*/ 	.word	0xffffffff


	//   ....[9]....
        /*0098*/ 	.word	0xffffffff


	//   ....[10]....
        /*009c*/ 	.word	0xffffffff


	//   ....[11]....
        /*00a0*/ 	.word	0xffffffff


	//   ....[12]....
        /*00a4*/ 	.word	0xffffffff


	//   ....[13]....
        /*00a8*/ 	.word	0xffffffff


	//----- nvinfo : EIATTR_COOP_GROUP_INSTR_OFFSETS
	.align		4
.L_42:
        /*00ac*/ 	.byte	0x04, 0x28
        /*00ae*/ 	.short	(.L_44 - .L_43)


	//   ....[0]....
.L_43:
        /*00b0*/ 	.word	0x00000080


	//   ....[1]....
        /*00b4*/ 	.word	0x000004f0


	//   ....[2]....
        /*00b8*/ 	.word	0x00000790


	//   ....[3]....
        /*00bc*/ 	.word	0x00000930


	//   ....[4]....
        /*00c0*/ 	.word	0x00000a30


	//   ....[5]....
        /*00c4*/ 	.word	0x00000ba0


	//   ....[6]....
        /*00c8*/ 	.word	0x00000d40


	//   ....[7]....
        /*00cc*/ 	.word	0x00000ef0


	//   ....[8]....
        /*00d0*/ 	.word	0x00002260


	//   ....[9]....
        /*00d4*/ 	.word	0x000034a0


	//   ....[10]....
        /*00d8*/ 	.word	0x000036b0


	//   ....[11]....
        /*00dc*/ 	.word	0x000036e0


	//   ....[12]....
        /*00e0*/ 	.word	0x000040b0


	//   ....[13]....
        /*00e4*/ 	.word	0x000042e0


	//----- nvinfo : EIATTR_VRC_CTA_INIT_COUNT
	.align		4
.L_44:
        /*00e8*/ 	.byte	0x02, 0x4a
        /*00ea*/ 	.byte	0x80
	.zero		1


	//----- nvinfo : EIATTR_SYSCALL_OFFSETS
	.align		4
        /*00ec*/ 	.byte	0x04, 0x46
        /*00ee*/ 	.short	(.L_46 - .L_45)


	//   ....[0]....
.L_45:
        /*00f0*/ 	.word	0x00005ef0


	//   ....[1]....
        /*00f4*/ 	.word	0x00006030


	//   ....[2]....
        /*00f8*/ 	.word	0x00006860


	//   ....[3]....
        /*00fc*/ 	.word	0x000075f0


	//   ....[4]....
        /*0100*/ 	.word	0x00008340


	//   ....[5]....
        /*0104*/ 	.word	0x000090c0


	//----- nvinfo : EIATTR_MBARRIER_INSTR_OFFSETS
	.align		4
.L_46:
        /*0108*/ 	.byte	0x04, 0x39
        /*010a*/ 	.short	(.L_48 - .L_47)


	//   ....[0]....
.L_47:
        /*010c*/ 	.word	0x00000630
        /*0110*/ 	.word	0x000000ff
        /*0114*/ 	.word	0x00000000
        /*0118*/ 	.short	0x0100
        /*011a*/ 	.byte	0x04
	.zero		1


	//   ....[1]....
        /*011c*/ 	.word	0x00000640
        /*0120*/ 	.word	0x000000ff
        /*0124*/ 	.word	0x00000050
        /*0128*/ 	.short	0x0100
        /*012a*/ 	.byte	0x04
	.zero		1


	//   ....[2]....
        /*012c*/ 	.word	0x00000650
        /*0130*/ 	.word	0x000000ff
        /*0134*/ 	.word	0x00000008
        /*0138*/ 	.short	0x0100
        /*013a*/ 	.byte	0x04
	.zero		1


	//   ....[3]....
        /*013c*/ 	.word	0x00000660
        /*0140*/ 	.word	0x000000ff
        /*0144*/ 	.word	0x00000058
        /*0148*/ 	.short	0x0100
        /*014a*/ 	.byte	0x04
	.zero		1


	//   ....[4]....
        /*014c*/ 	.word	0x00000670
        /*0150*/ 	.word	0x000000ff
        /*0154*/ 	.word	0x00000010
        /*0158*/ 	.short	0x0100
        /*015a*/ 	.byte	0x04
	.zero		1


	//   ....[5]....
        /*015c*/ 	.word	0x00000680
        /*0160*/ 	.word	0x000000ff
        /*0164*/ 	.word	0x00000060
        /*0168*/ 	.short	0x0100
        /*016a*/ 	.byte	0x04
	.zero		1


	//   ....[6]....
        /*016c*/ 	.word	0x00000690
        /*0170*/ 	.word	0x000000ff
        /*0174*/ 	.word	0x00000018
        /*0178*/ 	.short	0x0100
        /*017a*/ 	.byte	0x04
	.zero		1


	//   ....[7]....
        /*017c*/ 	.word	0x000006a0
        /*0180*/ 	.word	0x000000ff
        /*0184*/ 	.word	0x00000068
        /*0188*/ 	.short	0x0100
        /*018a*/ 	.byte	0x04
	.zero		1


	//   ....[8]....
        /*018c*/ 	.word	0x000006b0
        /*0190*/ 	.word	0x000000ff
        /*0194*/ 	.word	0x00000020
        /*0198*/ 	.short	0x0100
        /*019a*/ 	.byte	0x04
	.zero		1


	//   ....[9]....
        /*019c*/ 	.word	0x000006c0
        /*01a0*/ 	.word	0x000000ff
        /*01a4*/ 	.word	0x00000070
        /*01a8*/ 	.short	0x0100
        /*01aa*/ 	.byte	0x04
	.zero		1


	//   ....[10]....
        /*01ac*/ 	.word	0x000006d0
        /*01b0*/ 	.word	0x000000ff
        /*01b4*/ 	.word	0x00000028
        /*01b8*/ 	.short	0x0100
        /*01ba*/ 	.byte	0x04
	.zero		1


	//   ....[11]....
        /*01bc*/ 	.word	0x000006e0
        /*01c0*/ 	.word	0x000000ff
        /*01c4*/ 	.word	0x00000078
        /*01c8*/ 	.short	0x0100
        /*01ca*/ 	.byte	0x04
	.zero		1


	//   ....[12]....
        /*01cc*/ 	.word	0x000006f0
        /*01d0*/ 	.word	0x000000ff
        /*01d4*/ 	.word	0x00000030
        /*01d8*/ 	.short	0x0100
        /*01da*/ 	.byte	0x04
	.zero		1


	//   ....[13]....
        /*01dc*/ 	.word	0x00000700
        /*01e0*/ 	.word	0x000000ff
        /*01e4*/ 	.word	0x00000080
        /*01e8*/ 	.short	0x0100
        /*01ea*/ 	.byte	0x04
	.zero		1


	//   ....[14]....
        /*01ec*/ 	.word	0x00000710
        /*01f0*/ 	.word	0x000000ff
        /*01f4*/ 	.word	0x00000038
        /*01f8*/ 	.short	0x0100
        /*01fa*/ 	.byte	0x04
	.zero		1


	//   ....[15]....
        /*01fc*/ 	.word	0x00000720
        /*0200*/ 	.word	0x000000ff
        /*0204*/ 	.word	0x00000088
        /*0208*/ 	.short	0x0100
        /*020a*/ 	.byte	0x04
	.zero		1


	//   ....[16]....
        /*020c*/ 	.word	0x00000730
        /*0210*/ 	.word	0x000000ff
        /*0214*/ 	.word	0x00000040
        /*0218*/ 	.short	0x0100
        /*021a*/ 	.byte	0x04
	.zero		1


	//   ....[17]....
        /*021c*/ 	.word	0x00000740
        /*0220*/ 	.word	0x000000ff
        /*0224*/ 	.word	0x00000090
        /*0228*/ 	.short	0x0100
        /*022a*/ 	.byte	0x04
	.zero		1


	//   ....[18]....
        /*022c*/ 	.word	0x00000750
        /*0230*/ 	.word	0x000000ff
        /*0234*/ 	.word	0x00000048
        /*0238*/ 	.short	0x0100
        /*023a*/ 	.byte	0x04
	.zero		1


	//   ....[19]....
        /*023c*/ 	.word	0x00000760
        /*0240*/ 	.word	0x000000ff
        /*0244*/ 	.word	0x00000098
        /*0248*/ 	.short	0x0100
        /*024a*/ 	.byte	0x04
	.zero		1


	//   ....[20]....
        /*024c*/ 	.word	0x000008a0
        /*0250*/ 	.word	0x000000ff
        /*0254*/ 	.word	0x000000a0
        /*0258*/ 	.short	0x0100
        /*025a*/ 	.byte	0x04
	.zero		1


	//   ....[21]....
        /*025c*/ 	.word	0x000008b0
        /*0260*/ 	.word	0x000000ff
        /*0264*/ 	.word	0x000000c0
        /*0268*/ 	.short	0x0100
        /*026a*/ 	.byte	0x04
	.zero		1


	//   ....[22]....
        /*026c*/ 	.word	0x000008c0
        /*0270*/ 	.word	0x000000ff
        /*0274*/ 	.word	0x000000a8
        /*0278*/ 	.short	0x0100
        /*027a*/ 	.byte	0x04
	.zero		1


	//   ....[23]....
        /*027c*/ 	.word	0x000008d0
        /*0280*/ 	.word	0x000000ff
        /*0284*/ 	.word	0x000000c8
        /*0288*/ 	.short	0x0100
        /*028a*/ 	.byte	0x04
	.zero		1


	//   ....[24]....
        /*028c*/ 	.word	0x000008e0
        /*0290*/ 	.word	0x000000ff
        /*0294*/ 	.word	0x000000b0
        /*0298*/ 	.short	0x0100
        /*029a*/ 	.byte	0x04
	.zero		1


	//   ....[25]....
        /*029c*/ 	.word	0x000008f0
        /*02a0*/ 	.word	0x000000ff
        /*02a4*/ 	.word	0x000000d0
        /*02a8*/ 	.short	0x0100
        /*02aa*/ 	.byte	0x04
	.zero		1


	//   ....[26]....
        /*02ac*/ 	.word	0x00000900
        /*02b0*/ 	.word	0x000000ff
        /*02b4*/ 	.word	0x000000b8
        /*02b8*/ 	.short	0x0100
        /*02ba*/ 	.byte	0x04
	.zero		1


	//   ....[27]....
        /*02bc*/ 	.word	0x00000910
        /*02c0*/ 	.word	0x000000ff
        /*02c4*/ 	.word	0x000000d8
        /*02c8*/ 	.short	0x0100
        /*02ca*/ 	.byte	0x04
	.zero		1


	//   ....[28]....
        /*02cc*/ 	.word	0x00000a00
        /*02d0*/ 	.word	0x000000ff
        /*02d4*/ 	.word	0x000000e0
        /*02d8*/ 	.short	0x0100
        /*02da*/ 	.byte	0x06
	.zero		1


	//   ....[29]....
        /*02dc*/ 	.word	0x00000a10
        /*02e0*/ 	.word	0x000000ff
        /*02e4*/ 	.word	0x000000e8
        /*02e8*/ 	.short	0x0100
        /*02ea*/ 	.byte	0x06
	.zero		1


	//   ....[30]....
        /*02ec*/ 	.word	0x00000b50
        /*02f0*/ 	.word	0x000000ff
        /*02f4*/ 	.word	0x000000f0
        /*02f8*/ 	.short	0x0100
        /*02fa*/ 	.byte	0x06
	.zero		1


	//   ....[31]....
        /*02fc*/ 	.word	0x00000b60
        /*0300*/ 	.word	0x000000ff
        /*0304*/ 	.word	0x00000100
        /*0308*/ 	.short	0x0100
        /*030a*/ 	.byte	0x06
	.zero		1


	//   ....[32]....
        /*030c*/ 	.word	0x00000b70
        /*0310*/ 	.word	0x000000ff
        /*0314*/ 	.word	0x000000f8
        /*0318*/ 	.short	0x0100
        /*031a*/ 	.byte	0x06
	.zero		1


	//   ....[33]....
        /*031c*/ 	.word	0x00000b80
        /*0320*/ 	.word	0x000000ff
        /*0324*/ 	.word	0x00000108
        /*0328*/ 	.short	0x0100
        /*032a*/ 	.byte	0x06
	.zero		1


	//   ....[34]....
        /*032c*/ 	.word	0x00000cb0
        /*0330*/ 	.word	0x000000ff
        /*0334*/ 	.word	0x00000110
        /*0338*/ 	.short	0x0100
        /*033a*/ 	.byte	0x04
	.zero		1


	//   ....[35]....
        /*033c*/ 	.word	0x00000cc0
        /*0340*/ 	.word	0x000000ff
        /*0344*/ 	.word	0x00000130
        /*0348*/ 	.short	0x0100
        /*034a*/ 	.byte	0x04
	.zero		1


	//   ....[36]....
        /*034c*/ 	.word	0x00000cd0
        /*0350*/ 	.word	0x000000ff
        /*0354*/ 	.word	0x00000118
        /*0358*/ 	.short	0x0100
        /*035a*/ 	.byte	0x04
	.zero		1


	//   ....[37]....
        /*035c*/ 	.word	0x00000ce0
        /*0360*/ 	.word	0x000000ff
        /*0364*/ 	.word	0x00000138
        /*0368*/ 	.short	0x0100
        /*036a*/ 	.byte	0x04
	.zero		1


	//   ....[38]....
        /*036c*/ 	.word	0x00000cf0
        /*0370*/ 	.word	0x000000ff
        /*0374*/ 	.word	0x00000120
        /*0378*/ 	.short	0x0100
        /*037a*/ 	.byte	0x04
	.zero		1


	//   ....[39]....
        /*037c*/ 	.word	0x00000d00
        /*0380*/ 	.word	0x000000ff
        /*0384*/ 	.word	0x00000140
        /*0388*/ 	.short	0x0100
        /*038a*/ 	.byte	0x04
	.zero		1


	//   ....[40]....
        /*038c*/ 	.word	0x00000d10
        /*0390*/ 	.word	0x000000ff
        /*0394*/ 	.word	0x00000128
        /*0398*/ 	.short	0x0100
        /*039a*/ 	.byte	0x04
	.zero		1


	//   ....[41]....
        /*039c*/ 	.word	0x00000d20
        /*03a0*/ 	.word	0x000000ff
        /*03a4*/ 	.word	0x00000148
        /*03a8*/ 	.short	0x0100
        /*03aa*/ 	.byte	0x04
	.zero		1


	//   ....[42]....
        /*03ac*/ 	.word	0x00000e10
        /*03b0*/ 	.word	0x000000ff
        /*03b4*/ 	.word	0x00000150
        /*03b8*/ 	.short	0x0100
        /*03ba*/ 	.byte	0x04
	.zero		1


	//   ....[43]....
        /*03bc*/ 	.word	0x00000e20
        /*03c0*/ 	.word	0x000000ff
        /*03c4*/ 	.word	0x00000160
        /*03c8*/ 	.short	0x0100
        /*03ca*/ 	.byte	0x04
	.zero		1


	//   ....[44]....
        /*03cc*/ 	.word	0x00000e30
        /*03d0*/ 	.word	0x000000ff
        /*03d4*/ 	.word	0x00000158
        /*03d8*/ 	.short	0x0100
        /*03da*/ 	.byte	0x04
	.zero		1


	//   ....[45]....
        /*03dc*/ 	.word	0x00000e40
        /*03e0*/ 	.word	0x000000ff
        /*03e4*/ 	.word	0x00000168
        /*03e8*/ 	.short	0x0100
        /*03ea*/ 	.byte	0x04
	.zero		1


	//   ....[46]....
        /*03ec*/ 	.word	0x00001af0
        /*03f0*/ 	.word	0x00000000
        /*03f4*/ 	.word	0x00000160
        /*03f8*/ 	.short	0x010a
        /*03fa*/ 	.byte	0xff
	.zero		1


	//   ....[47]....
        /*03fc*/ 	.word	0x00001b10
        /*0400*/ 	.word	0x00000000
        /*0404*/ 	.word	0x00000150
        /*0408*/ 	.short	0x0101
        /*040a*/ 	.byte	0xff
	.zero		1


	//   ....[48]....
        /*040c*/ 	.word	0x00001bd0
        /*0410*/ 	.word	0x000000ff
        /*0414*/ 	.word	0x00000050
        /*0418*/ 	.short	0x010a
        /*041a*/ 	.byte	0x04
	.zero		1


	//   ....[49]....
        /*041c*/ 	.word	0x00001c60
        /*0420*/ 	.word	0x000000ff
        /*0424*/ 	.word	0x00000050
        /*0428*/ 	.short	0x010a
        /*042a*/ 	.byte	0x21
	.zero		1


	//   ....[50]....
        /*042c*/ 	.word	0x00001df0
        /*0430*/ 	.word	0x000000ff
        /*0434*/ 	.word	0x00000050
        /*0438*/ 	.short	0x010a
        /*043a*/ 	.byte	0x05
	.zero		1


	//   ....[51]....
        /*043c*/ 	.word	0x00001f20
        /*0440*/ 	.word	0x000000ff
        /*0444*/ 	.word	0x000000e8
        /*0448*/ 	.short	0x0101
        /*044a*/ 	.byte	0x15
	.zero		1


	//   ....[52]....
        /*044c*/ 	.word	0x00001f40
        /*0450*/ 	.word	0x000000ff
        /*0454*/ 	.word	0x00000050
        /*0458*/ 	.short	0x010a
        /*045a*/ 	.byte	0x04
	.zero		1


	//   ....[53]....
        /*045c*/ 	.word	0x00001fc0
        /*0460*/ 	.word	0x000000ff
        /*0464*/ 	.word	0x00000050
        /*0468*/ 	.short	0x010a
        /*046a*/ 	.byte	0x11
	.zero		1


	//   ....[54]....
        /*046c*/ 	.word	0x00002150
        /*0470*/ 	.word	0x000000ff
        /*0474*/ 	.word	0x00000050
        /*0478*/ 	.short	0x010a
        /*047a*/ 	.byte	0x05
	.zero		1


	//   ....[55]....
        /*047c*/ 	.word	0x00002290
        /*0480*/ 	.word	0x00000003
        /*0484*/ 	.word	0x000000f0
        /*0488*/ 	.short	0x010a
        /*048a*/ 	.byte	0xff
	.zero		1


	//   ....[56]....
        /*048c*/ 	.word	0x000023e0
        /*0490*/ 	.word	0x00000000
        /*0494*/ 	.word	0x00000000
        /*0498*/ 	.short	0x0101
        /*049a*/ 	.byte	0xff
	.zero		1


	//   ....[57]....
        /*049c*/ 	.word	0x00002990
        /*04a0*/ 	.word	0x000000ff
        /*04a4*/ 	.word	0x00000000
        /*04a8*/ 	.short	0x010a
        /*04aa*/ 	.byte	0x04
	.zero		1


	//   ....[58]....
        /*04ac*/ 	.word	0x00002a20
        /*04b0*/ 	.word	0x000000ff
        /*04b4*/ 	.word	0x00000000
        /*04b8*/ 	.short	0x010a
        /*04ba*/ 	.byte	0x05
	.zero		1


	//   ....[59]....
        /*04bc*/ 	.word	0x00002ab0
        /*04c0*/ 	.word	0x000000ff
        /*04c4*/ 	.word	0x00000000
        /*04c8*/ 	.short	0x010a
        /*04ca*/ 	.byte	0x05
	.zero		1


	//   ....[60]....
        /*04cc*/ 	.word	0x00002b40
        /*04d0*/ 	.word	0x000000ff
        /*04d4*/ 	.word	0x00000000
        /*04d8*/ 	.short	0x010a
        /*04da*/ 	.byte	0x05
	.zero		1


	//   ....[61]....
        /*04dc*/ 	.word	0x00002bd0
        /*04e0*/ 	.word	0x000000ff
        /*04e4*/ 	.word	0x00000000
        /*04e8*/ 	.short	0x010a
        /*04ea*/ 	.byte	0x05
	.zero		1


	//   ....[62]....
        /*04ec*/ 	.word	0x00002c60
        /*04f0*/ 	.word	0x000000ff
        /*04f4*/ 	.word	0x00000000
        /*04f8*/ 	.short	0x010a
        /*04fa*/ 	.byte	0x05
	.zero		1


	//   ....[63]....
        /*04fc*/ 	.word	0x00002cf0
        /*0500*/ 	.word	0x000000ff
        /*0504*/ 	.word	0x00000000
        /*0508*/ 	.short	0x010a
        /*050a*/ 	.byte	0x05
	.zero		1


	//   ....[64]....
        /*050c*/ 	.word	0x00002d80
        /*0510*/ 	.word	0x000000ff
        /*0514*/ 	.word	0x00000000
        /*0518*/ 	.short	0x010a
        /*051a*/ 	.byte	0x05
	.zero		1


	//   ....[65]....
        /*051c*/ 	.word	0x00002e10
        /*0520*/ 	.word	0x000000ff
        /*0524*/ 	.word	0x00000000
        /*0528*/ 	.short	0x010a
        /*052a*/ 	.byte	0x05
	.zero		1


	//   ....[66]....
        /*052c*/ 	.word	0x00002eb0
        /*0530*/ 	.word	0x00000000
        /*0534*/ 	.word	0x00000000
        /*0538*/ 	.short	0x010a
        /*053a*/ 	.byte	0xff
	.zero		1


	//   ....[67]....
        /*053c*/ 	.word	0x00002ff0
        /*0540*/ 	.word	0x00000002
        /*0544*/ 	.word	0x00000150
        /*0548*/ 	.short	0x010a
        /*054a*/ 	.byte	0xff
	.zero		1


	//   ....[68]....
        /*054c*/ 	.word	0x00003050
        /*0550*/ 	.word	0x00000004
        /*0554*/ 	.word	0x00000000
        /*0558*/ 	.short	0x0101
        /*055a*/ 	.byte	0xff
	.zero		1


	//   ....[69]....
        /*055c*/ 	.word	0x00003070
        /*0560*/ 	.word	0x000000ff
        /*0564*/ 	.word	0x00000100
        /*0568*/ 	.short	0x010a
        /*056a*/ 	.byte	0x04
	.zero		1


	//   ....[70]....
        /*056c*/ 	.word	0x00003190
        /*0570*/ 	.word	0x00000002
        /*0574*/ 	.word	0x000000f0
        /*0578*/ 	.short	0x010a
        /*057a*/ 	.byte	0xff
	.zero		1


	//   ....[71]....
        /*057c*/ 	.word	0x000032a0
        /*0580*/ 	.word	0x00000002
        /*0584*/ 	.word	0x00000000
        /*0588*/ 	.short	0x0101
        /*058a*/ 	.byte	0xff
	.zero		1


	//   ....[72]....
        /*058c*/ 	.word	0x00003330
        /*0590*/ 	.word	0x000000ff
        /*0594*/ 	.word	0x00000100
        /*0598*/ 	.short	0x0106
        /*059a*/ 	.byte	0x04
	.zero		1


	//   ....[73]....
        /*059c*/ 	.word	0x00003350
        /*05a0*/ 	.word	0x000000ff
        /*05a4*/ 	.word	0x00000100
        /*05a8*/ 	.short	0x010a
        /*05aa*/ 	.byte	0x04
	.zero		1


	//   ....[74]....
        /*05ac*/ 	.word	0x000033e0
        /*05b0*/ 	.word	0x000000ff
        /*05b4*/ 	.word	0x00000100
        /*05b8*/ 	.short	0x0106
        /*05ba*/ 	.byte	0x07
	.zero		1


	//   ....[75]....
        /*05bc*/ 	.word	0x00003420
        /*05c0*/ 	.word	0x00000000
        /*05c4*/ 	.word	0x00000100
        /*05c8*/ 	.short	0x010a
        /*05ca*/ 	.byte	0xff
	.zero		1


	//   ....[76]....
        /*05cc*/ 	.word	0x00003940
        /*05d0*/ 	.word	0x00000000
        /*05d4*/ 	.word	0x000000f0
        /*05d8*/ 	.short	0x010a
        /*05da*/ 	.byte	0xff
	.zero		1


	//   ....[77]....
        /*05dc*/ 	.word	0x00003a40
        /*05e0*/ 	.word	0x00000003
        /*05e4*/ 	.word	0x00000000
        /*05e8*/ 	.short	0x0101
        /*05ea*/ 	.byte	0xff
	.zero		1


	//   ....[78]....
        /*05ec*/ 	.word	0x00003a50
        /*05f0*/ 	.word	0x000000ff
        /*05f4*/ 	.word	0x00000000
        /*05f8*/ 	.short	0x010a
        /*05fa*/ 	.byte	0x04
	.zero		1


	//   ....[79]....
        /*05fc*/ 	.word	0x00003ad0
        /*0600*/ 	.word	0x000000ff
        /*0604*/ 	.word	0x00000130
        /*0608*/ 	.short	0x010a
        /*060a*/ 	.byte	0x17
	.zero		1


	//   ....[80]....
        /*060c*/ 	.word	0x00003bb0
        /*0610*/ 	.word	0x000000ff
        /*0614*/ 	.word	0x00000000
        /*0618*/ 	.short	0x010a
        /*061a*/ 	.byte	0x05
	.zero		1


	//   ....[81]....
        /*061c*/ 	.word	0x00003cf0
        /*0620*/ 	.word	0x000000ff
        /*0624*/ 	.word	0x00000000
        /*0628*/ 	.short	0x010a
        /*062a*/ 	.byte	0x04
	.zero		1


	//   ....[82]....
        /*062c*/ 	.word	0x00003ee0
        /*0630*/ 	.word	0x000000ff
        /*0634*/ 	.word	0x00000000
        /*0638*/ 	.short	0x010a
        /*063a*/ 	.byte	0x04
	.zero		1


	//   ....[83]....
        /*063c*/ 	.word	0x00003f70
        /*0640*/ 	.word	0x000000ff
        /*0644*/ 	.word	0x00000000
        /*0648*/ 	.short	0x010a
        /*064a*/ 	.byte	0x05
	.zero		1


	//   ....[84]....
        /*064c*/ 	.word	0x00004000
        /*0650*/ 	.word	0x000000ff
        /*0654*/ 	.word	0x00000000
        /*0658*/ 	.short	0x010a
        /*065a*/ 	.byte	0x05
	.zero		1


	//   ....[85]....
        /*065c*/ 	.word	0x00004090
        /*0660*/ 	.word	0x000000ff
        /*0664*/ 	.word	0x00000000
        /*0668*/ 	.short	0x010a
        /*066a*/ 	.byte	0x04
	.zero		1


	//   ....[86]....
        /*066c*/ 	.word	0x000045a0
        /*0670*/ 	.word	0x0000000c
        /*0674*/ 	.word	0x000000f0
        /*0678*/ 	.short	0x010a
        /*067a*/ 	.byte	0xff
	.zero		1


	//   ....[87]....
        /*067c*/ 	.word	0x00004710
        /*0680*/ 	.word	0x00000000
        /*0684*/ 	.word	0x00000000
        /*0688*/ 	.short	0x0101
        /*068a*/ 	.byte	0xff
	.zero		1


	//   ....[88]....
        /*068c*/ 	.word	0x00004ba0
        /*0690*/ 	.word	0x000000ff
        /*0694*/ 	.word	0x000000e8
        /*0698*/ 	.short	0x010a
        /*069a*/ 	.byte	0x15
	.zero		1


	//   ....[89]....
        /*069c*/ 	.word	0x00004d20
        /*06a0*/ 	.word	0x000000ff
        /*06a4*/ 	.word	0x000000c0
        /*06a8*/ 	.short	0x010a
        /*06aa*/ 	.byte	0x15
	.zero		1


	//   ....[90]....
        /*06ac*/ 	.word	0x00004e90
        /*06b0*/ 	.word	0x000000ff
        /*06b4*/ 	.word	0x000000a0
        /*06b8*/ 	.short	0x010b
        /*06ba*/ 	.byte	0x15
	.zero		1


	//   ....[91]....
        /*06bc*/ 	.word	0x00004ea0
        /*06c0*/ 	.word	0x000000ff
        /*06c4*/ 	.word	0x00000000
        /*06c8*/ 	.short	0x0101
        /*06ca*/ 	.byte	0x28
	.zero		1


	//   ....[92]....
        /*06cc*/ 	.word	0x00004eb0
        /*06d0*/ 	.word	0x000000ff
        /*06d4*/ 	.word	0x000000c8
        /*06d8*/ 	.short	0x010a
        /*06da*/ 	.byte	0x15
	.zero		1


	//   ....[93]....
        /*06dc*/ 	.word	0x00005000
        /*06e0*/ 	.word	0x000000ff
        /*06e4*/ 	.word	0x000000a8
        /*06e8*/ 	.short	0x010b
        /*06ea*/ 	.byte	0x15
	.zero		1


	//   ....[94]....
        /*06ec*/ 	.word	0x00005010
        /*06f0*/ 	.word	0x000000ff
        /*06f4*/ 	.word	0x00000000
        /*06f8*/ 	.short	0x0101
        /*06fa*/ 	.byte	0x27
	.zero		1


	//   ....[95]....
        /*06fc*/ 	.word	0x00005020
        /*0700*/ 	.word	0x000000ff
        /*0704*/ 	.word	0x000000d0
        /*0708*/ 	.short	0x010a
        /*070a*/ 	.byte	0x15
	.zero		1


	//   ....[96]....
        /*070c*/ 	.word	0x00005160
        /*0710*/ 	.word	0x000000ff
        /*0714*/ 	.word	0x000000b0
        /*0718*/ 	.short	0x010b
        /*071a*/ 	.byte	0x15
	.zero		1


	//   ....[97]....
        /*071c*/ 	.word	0x00005170
        /*0720*/ 	.word	0x000000ff
        /*0724*/ 	.word	0x00000000
        /*0728*/ 	.short	0x0101
        /*072a*/ 	.byte	0x26
	.zero		1


	//   ....[98]....
        /*072c*/ 	.word	0x00005180
        /*0730*/ 	.word	0x000000ff
        /*0734*/ 	.word	0x000000d8
        /*0738*/ 	.short	0x010a
        /*073a*/ 	.byte	0x15
	.zero		1


	//   ....[99]....
        /*073c*/ 	.word	0x00005370
        /*0740*/ 	.word	0x000000ff
        /*0744*/ 	.word	0x000000b8
        /*0748*/ 	.short	0x010b
        /*074a*/ 	.byte	0x15
	.zero		1


	//   ....[100]....
        /*074c*/ 	.word	0x00005380
        /*0750*/ 	.word	0x000000ff
        /*0754*/ 	.word	0x00000000
        /*0758*/ 	.short	0x0101
        /*075a*/ 	.byte	0x25
	.zero		1


	//   ....[101]....
        /*075c*/ 	.word	0x000053b0
        /*0760*/ 	.word	0x000000ff
        /*0764*/ 	.word	0x000000c0
        /*0768*/ 	.short	0x010a
        /*076a*/ 	.byte	0x15
	.zero		1


	//   ....[102]....
        /*076c*/ 	.word	0x000053d0
        /*0770*/ 	.word	0x000000ff
        /*0774*/ 	.word	0x000000c8
        /*0778*/ 	.short	0x010a
        /*077a*/ 	.byte	0x15
	.zero		1


	//   ....[103]....
        /*077c*/ 	.word	0x000053f0
        /*0780*/ 	.word	0x000000ff
        /*0784*/ 	.word	0x000000d0
        /*0788*/ 	.short	0x010a
        /*078a*/ 	.byte	0x15
	.zero		1


	//   ....[104]....
        /*078c*/ 	.word	0x00005430
        /*0790*/ 	.word	0x00000000
        /*0794*/ 	.word	0x000000d8
        /*0798*/ 	.short	0x010a
        /*079a*/ 	.byte	0xff
	.zero		1


	//   ....[105]....
        /*079c*/ 	.word	0x00005780
        /*07a0*/ 	.word	0x00000003
        /*07a4*/ 	.word	0x000000f0
        /*07a8*/ 	.short	0x010a
        /*07aa*/ 	.byte	0xff
	.zero		1


	//   ....[106]....
        /*07ac*/ 	.word	0x00005900
        /*07b0*/ 	.word	0x00000000
        /*07b4*/ 	.word	0x00000000
        /*07b8*/ 	.short	0x0101
        /*07ba*/ 	.byte	0xff
	.zero		1


	//   ....[107]....
        /*07bc*/ 	.word	0x00006450
        /*07c0*/ 	.word	0x00000002
        /*07c4*/ 	.word	0x000000a0
        /*07c8*/ 	.short	0x010a
        /*07ca*/ 	.byte	0xff
	.zero		1


	//   ....[108]....
        /*07cc*/ 	.word	0x000064c0
        /*07d0*/ 	.word	0x00000047
        /*07d4*/ 	.word	0x00000110
        /*07d8*/ 	.short	0x010a
        /*07da*/ 	.byte	0xff
	.zero		1


	//   ....[109]....
        /*07dc*/ 	.word	0x000065b0
        /*07e0*/ 	.word	0x00000002
        /*07e4*/ 	.word	0x000000a0
        /*07e8*/ 	.short	0x010a
        /*07ea*/ 	.byte	0xff
	.zero		1


	//   ....[110]....
        /*07ec*/ 	.word	0x000066c0
        /*07f0*/ 	.word	0x00000000
        /*07f4*/ 	.word	0x00000000
        /*07f8*/ 	.short	0x0101
        /*07fa*/ 	.byte	0xff
	.zero		1


	//   ....[111]....
        /*07fc*/ 	.word	0x00006740
        /*0800*/ 	.word	0x00000047
        /*0804*/ 	.word	0x00000110
        /*0808*/ 	.short	0x010a
        /*080a*/ 	.byte	0xff
	.zero		1


	//   ....[112]....
        /*080c*/ 	.word	0x00007290
        /*0810*/ 	.word	0x00000070
        /*0814*/ 	.word	0x000000a0
        /*0818*/ 	.short	0x010a
        /*081a*/ 	.byte	0xff
	.zero		1


	//   ....[113]....
        /*081c*/ 	.word	0x00007360
        /*0820*/ 	.word	0x00000070
        /*0824*/ 	.word	0x000000a0
        /*0828*/ 	.short	0x010a
        /*082a*/ 	.byte	0xff
	.zero		1


	//   ....[114]....
        /*082c*/ 	.word	0x00007470
        /*0830*/ 	.word	0x00000000
        /*0834*/ 	.word	0x00000000
        /*0838*/ 	.short	0x0101
        /*083a*/ 	.byte	0xff
	.zero		1


	//   ....[115]....
        /*083c*/ 	.word	0x00007fe0
        /*0840*/ 	.word	0x00000070
        /*0844*/ 	.word	0x000000a0
        /*0848*/ 	.short	0x010a
        /*084a*/ 	.byte	0xff
	.zero		1


	//   ....[116]....
        /*084c*/ 	.word	0x000080b0
        /*0850*/ 	.word	0x00000070
        /*0854*/ 	.word	0x000000a0
        /*0858*/ 	.short	0x010a
        /*085a*/ 	.byte	0xff
	.zero		1


	//   ....[117]....
        /*085c*/ 	.word	0x000081c0
        /*0860*/ 	.word	0x00000000
        /*0864*/ 	.word	0x00000000
        /*0868*/ 	.short	0x0101
        /*086a*/ 	.byte	0xff
	.zero		1


	//   ....[118]....
        /*086c*/ 	.word	0x00008d60
        /*0870*/ 	.word	0x00000066
        /*0874*/ 	.word	0x000000a0
        /*0878*/ 	.short	0x010a
        /*087a*/ 	.byte	0xff
	.zero		1


	//   ....[119]....
        /*087c*/ 	.word	0x00008e30
        /*0880*/ 	.word	0x00000066
        /*0884*/ 	.word	0x000000a0
        /*0888*/ 	.short	0x010a
        /*088a*/ 	.byte	0xff
	.zero		1


	//   ....[120]....
        /*088c*/ 	.word	0x00008f40
        /*0890*/ 	.word	0x00000000
        /*0894*/ 	.word	0x00000000
        /*0898*/ 	.short	0x0101
        /*089a*/ 	.byte	0xff
	.zero		1


	//   ....[121]....
        /*089c*/ 	.word	0x000093d0
        /*08a0*/ 	.word	0x000000ff
        /*08a4*/ 	.word	0x00000000
        /*08a8*/ 	.short	0x0101
        /*08aa*/ 	.byte	0x04
	.zero		1


	//   ....[122]....
        /*08ac*/ 	.word	0x00009be0
        /*08b0*/ 	.word	0x00000000
        /*08b4*/ 	.word	0x00000160
        /*08b8*/ 	.short	0x010a
        /*08ba*/ 	.byte	0xff
	.zero		1


	//   ....[123]....
        /*08bc*/ 	.word	0x00009c40
        /*08c0*/ 	.word	0x00000000
        /*08c4*/ 	.word	0x00000050
        /*08c8*/ 	.short	0x010a
        /*08ca*/ 	.byte	0xff
	.zero		1


	//   ....[124]....
        /*08cc*/ 	.word	0x00009ca0
        /*08d0*/ 	.word	0x00000000
        /*08d4*/ 	.word	0x00000050
        /*08d8*/ 	.short	0x010a
        /*08da*/ 	.byte	0xff
	.zero		1


	//   ....[125]....
        /*08dc*/ 	.word	0x00009cf0
        /*08e0*/ 	.word	0x00000003
        /*08e4*/ 	.word	0x000000f0
        /*08e8*/ 	.short	0x010a
        /*08ea*/ 	.byte	0xff
	.zero		1


	//   ....[126]....
        /*08ec*/ 	.word	0x00009d50
        /*08f0*/ 	.word	0x00000000
        /*08f4*/ 	.word	0x00000000
        /*08f8*/ 	.short	0x010a
        /*08fa*/ 	.byte	0xff
	.zero		1


	//   ....[127]....
        /*08fc*/ 	.word	0x00009db0
        /*0900*/ 	.word	0x00000000
        /*0904*/ 	.word	0x00000000
        /*0908*/ 	.short	0x010a
        /*090a*/ 	.byte	0xff
	.zero		1


	//   ....[128]....
        /*090c*/ 	.word	0x00009e10
        /*0910*/ 	.word	0x00000000
        /*0914*/ 	.word	0x00000000
        /*0918*/ 	.short	0x010a
        /*091a*/ 	.byte	0xff
	.zero		1


	//   ....[129]....
        /*091c*/ 	.word	0x00009e70
        /*0920*/ 	.word	0x00000000
        /*0924*/ 	.word	0x00000000
        /*0928*/ 	.short	0x010a
        /*092a*/ 	.byte	0xff
	.zero		1


	//   ....[130]....
        /*092c*/ 	.word	0x00009ed0
        /*0930*/ 	.word	0x00000000
        /*0934*/ 	.word	0x00000000
        /*0938*/ 	.short	0x010a
        /*093a*/ 	.byte	0xff
	.zero		1


	//   ....[131]....
        /*093c*/ 	.word	0x00009f30
        /*0940*/ 	.word	0x00000000
        /*0944*/ 	.word	0x00000000
        /*0948*/ 	.short	0x010a
        /*094a*/ 	.byte	0xff
	.zero		1


	//   ....[132]....
        /*094c*/ 	.word	0x00009f90
        /*0950*/ 	.word	0x00000000
        /*0954*/ 	.word	0x00000000
        /*0958*/ 	.short	0x010a
        /*095a*/ 	.byte	0xff
	.zero		1


	//   ....[133]....
        /*095c*/ 	.word	0x00009ff0
        /*0960*/ 	.word	0x00000000
        /*0964*/ 	.word	0x00000000
        /*0968*/ 	.short	0x010a
        /*096a*/ 	.byte	0xff
	.zero		1


	//   ....[134]....
        /*096c*/ 	.word	0x0000a050
        /*0970*/ 	.word	0x00000000
        /*0974*/ 	.word	0x00000000
        /*0978*/ 	.short	0x010a
        /*097a*/ 	.byte	0xff
	.zero		1


	//   ....[135]....
        /*097c*/ 	.word	0x0000a0a0
        /*0980*/ 	.word	0x00000002
        /*0984*/ 	.word	0x00000150
        /*0988*/ 	.short	0x010a
        /*098a*/ 	.byte	0xff
	.zero		1


	//   ....[136]....
        /*098c*/ 	.word	0x0000a100
        /*0990*/ 	.word	0x00000002
        /*0994*/ 	.word	0x00000100
        /*0998*/ 	.short	0x010a
        /*099a*/ 	.byte	0xff
	.zero		1


	//   ....[137]....
        /*099c*/ 	.word	0x0000a150
        /*09a0*/ 	.word	0x00000002
        /*09a4*/ 	.word	0x000000f0
        /*09a8*/ 	.short	0x010a
        /*09aa*/ 	.byte	0xff
	.zero		1


	//   ....[138]....
        /*09ac*/ 	.word	0x0000a1b0
        /*09b0*/ 	.word	0x00000000
        /*09b4*/ 	.word	0x00000100
        /*09b8*/ 	.short	0x010a
        /*09ba*/ 	.byte	0xff
	.zero		1


	//   ....[139]....
        /*09bc*/ 	.word	0x0000a200
        /*09c0*/ 	.word	0x00000000
        /*09c4*/ 	.word	0x000000f0
        /*09c8*/ 	.short	0x010a
        /*09ca*/ 	.byte	0xff
	.zero		1


	//   ....[140]....
        /*09cc*/ 	.word	0x0000a260
        /*09d0*/ 	.word	0x00000003
        /*09d4*/ 	.word	0x00000130
        /*09d8*/ 	.short	0x010a
        /*09da*/ 	.byte	0xff
	.zero		1


	//   ....[141]....
        /*09dc*/ 	.word	0x0000a2c0
        /*09e0*/ 	.word	0x00000000
        /*09e4*/ 	.word	0x00000000
        /*09e8*/ 	.short	0x010a
        /*09ea*/ 	.byte	0xff
	.zero		1


	//   ....[142]....
        /*09ec*/ 	.word	0x0000a320
        /*09f0*/ 	.word	0x00000000
        /*09f4*/ 	.word	0x00000000
        /*09f8*/ 	.short	0x010a
        /*09fa*/ 	.byte	0xff
	.zero		1


	//   ....[143]....
        /*09fc*/ 	.word	0x0000a380
        /*0a00*/ 	.word	0x00000000
        /*0a04*/ 	.word	0x00000000
        /*0a08*/ 	.short	0x010a
        /*0a0a*/ 	.byte	0xff
	.zero		1


	//   ....[144]....
        /*0a0c*/ 	.word	0x0000a3e0
        /*0a10*/ 	.word	0x00000000
        /*0a14*/ 	.word	0x00000000
        /*0a18*/ 	.short	0x010a
        /*0a1a*/ 	.byte	0xff
	.zero		1


	//   ....[145]....
        /*0a1c*/ 	.word	0x0000a440
        /*0a20*/ 	.word	0x00000000
        /*0a24*/ 	.word	0x00000000
        /*0a28*/ 	.short	0x010a
        /*0a2a*/ 	.byte	0xff
	.zero		1


	//   ....[146]....
        /*0a2c*/ 	.word	0x0000a490
        /*0a30*/ 	.word	0x0000000c
        /*0a34*/ 	.word	0x000000f0
        /*0a38*/ 	.short	0x010a
        /*0a3a*/ 	.byte	0xff
	.zero		1


	//   ....[147]....
        /*0a3c*/ 	.word	0x0000a4f0
        /*0a40*/ 	.word	0x00000000
        /*0a44*/ 	.word	0x000000e8
        /*0a48*/ 	.short	0x010a
        /*0a4a*/ 	.byte	0xff
	.zero		1


	//   ....[148]....
        /*0a4c*/ 	.word	0x0000a550
        /*0a50*/ 	.word	0x00000000
        /*0a54*/ 	.word	0x000000c0
        /*0a58*/ 	.short	0x010a
        /*0a5a*/ 	.byte	0xff
	.zero		1


	//   ....[149]....
        /*0a5c*/ 	.word	0x0000a5b0
        /*0a60*/ 	.word	0x00000000
        /*0a64*/ 	.word	0x000000c8
        /*0a68*/ 	.short	0x010a
        /*0a6a*/ 	.byte	0xff
	.zero		1


	//   ....[150]....
        /*0a6c*/ 	.word	0x0000a610
        /*0a70*/ 	.word	0x00000000
        /*0a74*/ 	.word	0x000000d0
        /*0a78*/ 	.short	0x010a
        /*0a7a*/ 	.byte	0xff
	.zero		1


	//   ....[151]....
        /*0a7c*/ 	.word	0x0000a670
        /*0a80*/ 	.word	0x00000000
        /*0a84*/ 	.word	0x000000d8
        /*0a88*/ 	.short	0x010a
        /*0a8a*/ 	.byte	0xff
	.zero		1


	//   ....[152]....
        /*0a8c*/ 	.word	0x0000a6d0
        /*0a90*/ 	.word	0x00000000
        /*0a94*/ 	.word	0x000000c0
        /*0a98*/ 	.short	0x010a
        /*0a9a*/ 	.byte	0xff
	.zero		1


	//   ....[153]....
        /*0a9c*/ 	.word	0x0000a730
        /*0aa0*/ 	.word	0x00000000
        /*0aa4*/ 	.word	0x000000c8
        /*0aa8*/ 	.short	0x010a
        /*0aaa*/ 	.byte	0xff
	.zero		1


	//   ....[154]....
        /*0aac*/ 	.word	0x0000a790
        /*0ab0*/ 	.word	0x00000000
        /*0ab4*/ 	.word	0x000000d0
        /*0ab8*/ 	.short	0x010a
        /*0aba*/ 	.byte	0xff
	.zero		1


	//   ....[155]....
        /*0abc*/ 	.word	0x0000a7e0
        /*0ac0*/ 	.word	0x00000003
        /*0ac4*/ 	.word	0x000000f0
        /*0ac8*/ 	.short	0x010a
        /*0aca*/ 	.byte	0xff
	.zero		1


	//   ....[156]....
        /*0acc*/ 	.word	0x0000a830
        /*0ad0*/ 	.word	0x00000002
        /*0ad4*/ 	.word	0x000000a0
        /*0ad8*/ 	.short	0x010a
        /*0ada*/ 	.byte	0xff
	.zero		1


	//   ....[157]....
        /*0adc*/ 	.word	0x0000a880
        /*0ae0*/ 	.word	0x00000047
        /*0ae4*/ 	.word	0x00000110
        /*0ae8*/ 	.short	0x010a
        /*0aea*/ 	.byte	0xff
	.zero		1


	//   ....[158]....
        /*0aec*/ 	.word	0x0000a8d0
        /*0af0*/ 	.word	0x00000070
        /*0af4*/ 	.word	0x000000a0
        /*0af8*/ 	.short	0x010a
        /*0afa*/ 	.byte	0xff
	.zero		1


	//   ....[159]....
        /*0afc*/ 	.word	0x0000a920
        /*0b00*/ 	.word	0x00000070
        /*0b04*/ 	.word	0x000000a0
        /*0b08*/ 	.short	0x010a
        /*0b0a*/ 	.byte	0xff
	.zero		1


	//   ....[160]....
        /*0b0c*/ 	.word	0x0000a970
        /*0b10*/ 	.word	0x00000066
        /*0b14*/ 	.word	0x000000a0
        /*0b18*/ 	.short	0x010a
        /*0b1a*/ 	.byte	0xff
	.zero		1


	//----- nvinfo : EIATTR_NUM_MBARRIERS
	.align		4
.L_48:
        /*0b1c*/ 	.byte	0x03, 0x38
        /*0b1e*/ 	.short	0x002e


	//----- nvinfo : EIATTR_EXIT_INSTR_OFFSETS
	.align		4
        /*0b20*/ 	.byte	0x04, 0x1c
        /*0b22*/ 	.short	(.L_50 - .L_49)


	//   ....[0]....
.L_49:
        /*0b24*/ 	.word	0x00002ee0


	//   ....[1]....
        /*0b28*/ 	.word	0x000033f0


	//   ....[2]....
        /*0b2c*/ 	.word	0x00003450


	//   ....[3]....
        /*0b30*/ 	.word	0x000042f0


	//   ....[4]....
        /*0b34*/ 	.word	0x00005460


	//   ....[5]....
        /*0b38*/ 	.word	0x000054a0


	//   ....[6]....
        /*0b3c*/ 	.word	0x00009bd0


	//----- nvinfo : EIATTR_MAX_THREADS
	.align		4
.L_50:
        /*0b40*/ 	.byte	0x04, 0x05
        /*0b42*/ 	.short	(.L_52 - .L_51)
.L_51:
        /*0b44*/ 	.word	0x00000100
        /*0b48*/ 	.word	0x00000001
        /*0b4c*/ 	.word	0x00000001


	//----- nvinfo : EIATTR_CRS_STACK_SIZE
	.align		4
.L_52:
        /*0b50*/ 	.byte	0x04, 0x1e
        /*0b52*/ 	.short	(.L_54 - .L_53)
.L_53:
        /*0b54*/ 	.word	0x00000000


	//----- nvinfo : EIATTR_CBANK_PARAM_SIZE
	.align		4
.L_54:
        /*0b58*/ 	.byte	0x03, 0x19
        /*0b5a*/ 	.short	0x0800


	//----- nvinfo : EIATTR_PARAM_CBANK
	.align		4
        /*0b5c*/ 	.byte	0x04, 0x0a
        /*0b5e*/ 	.short	(.L_56 - .L_55)
	.align		4
.L_55:
        /*0b60*/ 	.word	index@(.nv.constant0._ZN7cutlass13device_kernelINS_4gemm6kernel13GemmUniversalIN4cute5tupleIJiiiiEEENS1_10collective13CollectiveMmaINS1_35MainloopSm100TmaUmmaWarpSpecializedILi10ELi2ELi4ENS5_IJNS4_1CILi2EEESB_NSA_ILi1EEEEEEEENS5_IJNSA_ILi64EEENSA_ILi256EEESF_EEENS_12float_e4m3_tENS5_IJlSC_lEEESI_SJ_NS4_8TiledMMAINS4_8MMA_AtomIJNS4_10MMA_TraitsINS4_19SM100_MMA_F8F6F4_SSEJSI_SI_fSF_SG_NS4_17integral_constantINS4_4UMMA5MajorELSQ_0EEESR_NSO_INSP_7ScaleInELSS_0EEEST_EEEEEENS4_6LayoutINS5_IJSC_SC_SC_EEENS5_IJNSA_ILi0EEESY_SY_EEEEENS5_IJNS4_10UnderscoreES11_S11_EEEEENS4_23SM90_TMA_LOAD_MULTICASTENS4_14ComposedLayoutINS4_7SwizzleILi2ELi4ELi3EEENS4_18smem_ptr_flag_bitsILi8EEENSW_INS5_IJNSA_ILi8EEESF_EEENS5_IJSF_SC_EEEEEEEvNS4_8identityES14_S1E_vS1F_EENS_8epilogue10collective18CollectiveEpilogueINS1H_23Sm100TmaWarpSpecializedILi4ELi2ELi32ELb0ELb0EEEJSH_NS5_IJNSW_ISF_SC_EES1M_EEESI_SJ_SI_SJ_NS1H_6fusion15FusionCallbacksIS1L_NS1O_17LinearCombinationISI_fSI_fLNS_15FloatRoundStyleE2EEESH_S1N_JEEENS4_5SM1004TMEM4LOAD26SM100_TMEM_LOAD_16dp32b32xENS4_13SM90_TMA_LOADES1E_NS4_39AutoVectorizingCopyWithAssumedAlignmentILi128EEENS4_14SM90_TMA_STOREES1E_S20_S20_EEEvvEEEEvNT_6ParamsE)
        /*0b64*/ 	.short	0x0380
        /*0b66*/ 	.short	0x0800


	//----- nvinfo : EIATTR_SW_WAR
	.align		4
.L_56:
        /*0b68*/ 	.byte	0x04, 0x36
        /*0b6a*/ 	.short	(.L_58 - .L_57)
.L_57:
        /*0b6c*/ 	.word	0x00000008
.L_58:


//--------------------- .nv.callgraph             --------------------------
	.section	.nv.callgraph,"",@"SHT_CUDA_CALLGRAPH"
	.align	4
	.sectionentsize	8
	.align		4
        /*0000*/ 	.word	0x00000000
	.align		4
        /*0004*/ 	.word	0xffffffff
	.align		4
        /*0008*/ 	.word	index@(_ZN7cutlass13device_kernelINS_4gemm6kernel13GemmUniversalIN4cute5tupleIJiiiiEEENS1_10collective13CollectiveMmaINS1_35MainloopSm100TmaUmmaWarpSpecializedILi10ELi2ELi4ENS5_IJNS4_1CILi2EEESB_NSA_ILi1EEEEEEEENS5_IJNSA_ILi64EEENSA_ILi256EEESF_EEENS_12float_e4m3_tENS5_IJlSC_lEEESI_SJ_NS4_8TiledMMAINS4_8MMA_AtomIJNS4_10MMA_TraitsINS4_19SM100_MMA_F8F6F4_SSEJSI_SI_fSF_SG_NS4_17integral_constantINS4_4UMMA5MajorELSQ_0EEESR_NSO_INSP_7ScaleInELSS_0EEEST_EEEEEENS4_6LayoutINS5_IJSC_SC_SC_EEENS5_IJNSA_ILi0EEESY_SY_EEEEENS5_IJNS4_10UnderscoreES11_S11_EEEEENS4_23SM90_TMA_LOAD_MULTICASTENS4_14ComposedLayoutINS4_7SwizzleILi2ELi4ELi3EEENS4_18smem_ptr_flag_bitsILi8EEENSW_INS5_IJNSA_ILi8EEESF_EEENS5_IJSF_SC_EEEEEEEvNS4_8identityES14_S1E_vS1F_EENS_8epilogue10collective18CollectiveEpilogueINS1H_23Sm100TmaWarpSpecializedILi4ELi2ELi32ELb0ELb0EEEJSH_NS5_IJNSW_ISF_SC_EES1M_EEESI_SJ_SI_SJ_NS1H_6fusion15FusionCallbacksIS1L_NS1O_17LinearCombinationISI_fSI_fLNS_15FloatRoundStyleE2EEESH_S1N_JEEENS4_5SM1004TMEM4LOAD26SM100_TMEM_LOAD_16dp32b32xENS4_13SM90_TMA_LOADES1E_NS4_39AutoVectorizingCopyWithAssumedAlignmentILi128EEENS4_14SM90_TMA_STOREES1E_S20_S20_EEEvvEEEEvNT_6ParamsE)
	.align		4
        /*000c*/ 	.word	index@(__assertfail)
	.align		4
        /*0010*/ 	.word	0x00000000
	.align		4
        /*0014*/ 	.word	0xfffffffe
	.align		4
        /*0018*/ 	.word	0x00000000
	.align		4
        /*001c*/ 	.word	0xfffffffd
	.align		4
        /*0020*/ 	.word	0x00000000
	.align		4
        /*0024*/ 	.word	0xfffffffc


//--------------------- .nv.constant4             --------------------------
	.section	.nv.constant4,"a",@progbits
	.align	8
	.align		8
.nv.constant4:
        /*0000*/ 	.dword	__assertfail
	.align		8
        /*0008*/ 	.dword	__unnamed_1
	.align		8
        /*0010*/ 	.dword	__unnamed_2
	.align		8
        /*0018*/ 	.dword	__unnamed_3
	.align		8
        /*0020*/ 	.dword	_ZN40_INTERNAL_0778825f_4_k_cu_e1c8476e_312354cuda3std3__45__cpo5beginE
	.align		8
        /*0028*/ 	.dword	_ZN40_INTERNAL_0778825f_4_k_cu_e1c8476e_312354cuda3std3__45__cpo3endE
	.align		8
        /*0030*/ 	.dword	_ZN40_INTERNAL_0778825f_4_k_cu_e1c8476e_312354cuda3std3__45__cpo6cbeginE
	.align		8
        /*0038*/ 	.dword	_ZN40_INTERNAL_0778825f_4_k_cu_e1c8476e_312354cuda3std3__45__cpo4cendE
	.align		8
        /*0040*/ 	.dword	_ZN40_INTERNAL_0778825f_4_k_cu_e1c8476e_312354cuda3std3__442_GLOBAL__N__0778825f_4_k_cu_e1c8476e_312356ignoreE
	.align		8
        /*0048*/ 	.dword	_ZN40_INTERNAL_0778825f_4_k_cu_e1c8476e_312354cuda3std3__419piecewise_constructE
	.align		8
        /*0050*/ 	.dword	_ZN40_INTERNAL_0778825f_4_k_cu_e1c8476e_312354cuda3std3__48in_placeE
	.align		8
        /*0058*/ 	.dword	_ZN40_INTERNAL_0778825f_4_k_cu_e1c8476e_312354cuda3std6ranges3__45__cpo4swapE
	.align		8
        /*0060*/ 	.dword	_ZN40_INTERNAL_0778825f_4_k_cu_e1c8476e_312354cuda3std6ranges3__45__cpo9iter_moveE
	.align		8
        /*0068*/ 	.dword	_ZN40_INTERNAL_0778825f_4_k_cu_e1c8476e_312354cute7productE
	.align		8
        /*0070*/ 	.dword	_ZN40_INTERNAL_0778825f_4_k_cu_e1c8476e_312354cute1_E
	.align		8
        /*0078*/ 	.dword	$str$25
	.align		8
        /*0080*/ 	.dword	$str$26
	.align		8
        /*0088*/ 	.dword	$str$27
	.align		8
        /*0090*/ 	.dword	$str$28


//--------------------- .text._ZN7cutlass13device_kernelINS_4gemm6kernel13GemmUniversalIN4cute5tupleIJiiiiEEENS1_10collective13CollectiveMmaINS1_35MainloopSm100TmaUmmaWarpSpecializedILi10ELi2ELi4ENS5_IJNS4_1CILi2EEESB_NSA_ILi1EEEEEEEENS5_IJNSA_ILi64EEENSA_ILi256EEESF_EEENS_12float_e4m3_tENS5_IJlSC_lEEESI_SJ_NS4_8TiledMMAINS4_8MMA_AtomIJNS4_10MMA_TraitsINS4_19SM100_MMA_F8F6F4_SSEJSI_SI_fSF_SG_NS4_17integral_constantINS4_4UMMA5MajorELSQ_0EEESR_NSO_INSP_7ScaleInELSS_0EEEST_EEEEEENS4_6LayoutINS5_IJSC_SC_SC_EEENS5_IJNSA_ILi0EEESY_SY_EEEEENS5_IJNS4_10UnderscoreES11_S11_EEEEENS4_23SM90_TMA_LOAD_MULTICASTENS4_14ComposedLayoutINS4_7SwizzleILi2ELi4ELi3EEENS4_18smem_ptr_flag_bitsILi8EEENSW_INS5_IJNSA_ILi8EEESF_EEENS5_IJSF_SC_EEEEEEEvNS4_8identityES14_S1E_vS1F_EENS_8epilogue10collective18CollectiveEpilogueINS1H_23Sm100TmaWarpSpecializedILi4ELi2ELi32ELb0ELb0EEEJSH_NS5_IJNSW_ISF_SC_EES1M_EEESI_SJ_SI_SJ_NS1H_6fusion15FusionCallbacksIS1L_NS1O_17LinearCombinationISI_fSI_fLNS_15FloatRoundStyleE2EEESH_S1N_JEEENS4_5SM1004TMEM4LOAD26SM100_TMEM_LOAD_16dp32b32xENS4_13SM90_TMA_LOADES1E_NS4_39AutoVectorizingCopyWithAssumedAlignmentILi128EEENS4_14SM90_TMA_STOREES1E_S20_S20_EEEvvEEEEvNT_6ParamsE --------------------------
	.section	.text._ZN7cutlass13device_kernelINS_4gemm6kernel13GemmUniversalIN4cute5tupleIJiiiiEEENS1_10collective13CollectiveMmaINS1_35MainloopSm100TmaUmmaWarpSpecializedILi10ELi2ELi4ENS5_IJNS4_1CILi2EEESB_NSA_ILi1EEEEEEEENS5_IJNSA_ILi64EEENSA_ILi256EEESF_EEENS_12float_e4m3_tENS5_IJlSC_lEEESI_SJ_NS4_8TiledMMAINS4_8MMA_AtomIJNS4_10MMA_TraitsINS4_19SM100_MMA_F8F6F4_SSEJSI_SI_fSF_SG_NS4_17integral_constantINS4_4UMMA5MajorELSQ_0EEESR_NSO_INSP_7ScaleInELSS_0EEEST_EEEEEENS4_6LayoutINS5_IJSC_SC_SC_EEENS5_IJNSA_ILi0EEESY_SY_EEEEENS5_IJNS4_10UnderscoreES11_S11_EEEEENS4_23SM90_TMA_LOAD_MULTICASTENS4_14ComposedLayoutINS4_7SwizzleILi2ELi4ELi3EEENS4_18smem_ptr_flag_bitsILi8EEENSW_INS5_IJNSA_ILi8EEESF_EEENS5_IJSF_SC_EEEEEEEvNS4_8identityES14_S1E_vS1F_EENS_8epilogue10collective18CollectiveEpilogueINS1H_23Sm100TmaWarpSpecializedILi4ELi2ELi32ELb0ELb0EEEJSH_NS5_IJNSW_ISF_SC_EES1M_EEESI_SJ_SI_SJ_NS1H_6fusion15FusionCallbacksIS1L_NS1O_17LinearCombinationISI_fSI_fLNS_15FloatRoundStyleE2EEESH_S1N_JEEENS4_5SM1004TMEM4LOAD26SM100_TMEM_LOAD_16dp32b32xENS4_13SM90_TMA_LOADES1E_NS4_39AutoVectorizingCopyWithAssumedAlignmentILi128EEENS4_14SM90_TMA_STOREES1E_S20_S20_EEEvvEEEEvNT_6ParamsE,"ax",@progbits
	.align	128
.text._ZN7cutlass13device_kernelINS_4gemm6kernel13GemmUniversalIN4cute5tupleIJiiiiEEENS1_10collective13CollectiveMmaINS1_35MainloopSm100TmaUmmaWarpSpecializedILi10ELi2ELi4ENS5_IJNS4_1CILi2EEESB_NSA_ILi1EEEEEEEENS5_IJNSA_ILi64EEENSA_ILi256EEESF_EEENS_12float_e4m3_tENS5_IJlSC_lEEESI_SJ_NS4_8TiledMMAINS4_8MMA_AtomIJNS4_10MMA_TraitsINS4_19SM100_MMA_F8F6F4_SSEJSI_SI_fSF_SG_NS4_17integral_constantINS4_4UMMA5MajorELSQ_0EEESR_NSO_INSP_7ScaleInELSS_0EEEST_EEEEEENS4_6LayoutINS5_IJSC_SC_SC_EEENS5_IJNSA_ILi0EEESY_SY_EEEEENS5_IJNS4_10UnderscoreES11_S11_EEEEENS4_23SM90_TMA_LOAD_MULTICASTENS4_14ComposedLayoutINS4_7SwizzleILi2ELi4ELi3EEENS4_18smem_ptr_flag_bitsILi8EEENSW_INS5_IJNSA_ILi8EEESF_EEENS5_IJSF_SC_EEEEEEEvNS4_8identityES14_S1E_vS1F_EENS_8epilogue10collective18CollectiveEpilogueINS1H_23Sm100TmaWarpSpecializedILi4ELi2ELi32ELb0ELb0EEEJSH_NS5_IJNSW_ISF_SC_EES1M_EEESI_SJ_SI_SJ_NS1H_6fusion15FusionCallbacksIS1L_NS1O_17LinearCombinationISI_fSI_fLNS_15FloatRoundStyleE2EEESH_S1N_JEEENS4_5SM1004TMEM4LOAD26SM100_TMEM_LOAD_16dp32b32xENS4_13SM90_TMA_LOADES1E_NS4_39AutoVectorizingCopyWithAssumedAlignmentILi128EEENS4_14SM90_TMA_STOREES1E_S20_S20_EEEvvEEEEvNT_6ParamsE:
        .type           _ZN7cutlass13device_kernelINS_4gemm6kernel13GemmUniversalIN4cute5tupleIJiiiiEEENS1_10collective13CollectiveMmaINS1_35MainloopSm100TmaUmmaWarpSpecializedILi10ELi2ELi4ENS5_IJNS4_1CILi2EEESB_NSA_ILi1EEEEEEEENS5_IJNSA_ILi64EEENSA_ILi256EEESF_EEENS_12float_e4m3_tENS5_IJlSC_lEEESI_SJ_NS4_8TiledMMAINS4_8MMA_AtomIJNS4_10MMA_TraitsINS4_19SM100_MMA_F8F6F4_SSEJSI_SI_fSF_SG_NS4_17integral_constantINS4_4UMMA5MajorELSQ_0EEESR_NSO_INSP_7ScaleInELSS_0EEEST_EEEEEENS4_6LayoutINS5_IJSC_SC_SC_EEENS5_IJNSA_ILi0EEESY_SY_EEEEENS5_IJNS4_10UnderscoreES11_S11_EEEEENS4_23SM90_TMA_LOAD_MULTICASTENS4_14ComposedLayoutINS4_7SwizzleILi2ELi4ELi3EEENS4_18smem_ptr_flag_bitsILi8EEENSW_INS5_IJNSA_ILi8EEESF_EEENS5_IJSF_SC_EEEEEEEvNS4_8identityES14_S1E_vS1F_EENS_8epilogue10collective18CollectiveEpilogueINS1H_23Sm100TmaWarpSpecializedILi4ELi2ELi32ELb0ELb0EEEJSH_NS5_IJNSW_ISF_SC_EES1M_EEESI_SJ_SI_SJ_NS1H_6fusion15FusionCallbacksIS1L_NS1O_17LinearCombinationISI_fSI_fLNS_15FloatRoundStyleE2EEESH_S1N_JEEENS4_5SM1004TMEM4LOAD26SM100_TMEM_LOAD_16dp32b32xENS4_13SM90_TMA_LOADES1E_NS4_39AutoVectorizingCopyWithAssumedAlignmentILi128EEENS4_14SM90_TMA_STOREES1E_S20_S20_EEEvvEEEEvNT_6ParamsE,@function
        .size           _ZN7cutlass13device_kernelINS_4gemm6kernel13GemmUniversalIN4cute5tupleIJiiiiEEENS1_10collective13CollectiveMmaINS1_35MainloopSm100TmaUmmaWarpSpecializedILi10ELi2ELi4ENS5_IJNS4_1CILi2EEESB_NSA_ILi1EEEEEEEENS5_IJNSA_ILi64EEENSA_ILi256EEESF_EEENS_12float_e4m3_tENS5_IJlSC_lEEESI_SJ_NS4_8TiledMMAINS4_8MMA_AtomIJNS4_10MMA_TraitsINS4_19SM100_MMA_F8F6F4_SSEJSI_SI_fSF_SG_NS4_17integral_constantINS4_4UMMA5MajorELSQ_0EEESR_NSO_INSP_7ScaleInELSS_0EEEST_EEEEEENS4_6LayoutINS5_IJSC_SC_SC_EEENS5_IJNSA_ILi0EEESY_SY_EEEEENS5_IJNS4_10UnderscoreES11_S11_EEEEENS4_23SM90_TMA_LOAD_MULTICASTENS4_14ComposedLayoutINS4_7SwizzleILi2ELi4ELi3EEENS4_18smem_ptr_flag_bitsILi8EEENSW_INS5_IJNSA_ILi8EEESF_EEENS5_IJSF_SC_EEEEEEEvNS4_8identityES14_S1E_vS1F_EENS_8epilogue10collective18CollectiveEpilogueINS1H_23Sm100TmaWarpSpecializedILi4ELi2ELi32ELb0ELb0EEEJSH_NS5_IJNSW_ISF_SC_EES1M_EEESI_SJ_SI_SJ_NS1H_6fusion15FusionCallbacksIS1L_NS1O_17LinearCombinationISI_fSI_fLNS_15FloatRoundStyleE2EEESH_S1N_JEEENS4_5SM1004TMEM4LOAD26SM100_TMEM_LOAD_16dp32b32xENS4_13SM90_TMA_LOADES1E_NS4_39AutoVectorizingCopyWithAssumedAlignmentILi128EEENS4_14SM90_TMA_STOREES1E_S20_S20_EEEvvEEEEvNT_6ParamsE,(.L_x_196 - _ZN7cutlass13device_kernelINS_4gemm6kernel13GemmUniversalIN4cute5tupleIJiiiiEEENS1_10collective13CollectiveMmaINS1_35MainloopSm100TmaUmmaWarpSpecializedILi10ELi2ELi4ENS5_IJNS4_1CILi2EEESB_NSA_ILi1EEEEEEEENS5_IJNSA_ILi64EEENSA_ILi256EEESF_EEENS_12float_e4m3_tENS5_IJlSC_lEEESI_SJ_NS4_8TiledMMAINS4_8MMA_AtomIJNS4_10MMA_TraitsINS4_19SM100_MMA_F8F6F4_SSEJSI_SI_fSF_SG_NS4_17integral_constantINS4_4UMMA5MajorELSQ_0EEESR_NSO_INSP_7ScaleInELSS_0EEEST_EEEEEENS4_6LayoutINS5_IJSC_SC_SC_EEENS5_IJNSA_ILi0EEESY_SY_EEEEENS5_IJNS4_10UnderscoreES11_S11_EEEEENS4_23SM90_TMA_LOAD_MULTICASTENS4_14ComposedLayoutINS4_7SwizzleILi2ELi4ELi3EEENS4_18smem_ptr_flag_bitsILi8EEENSW_INS5_IJNSA_ILi8EEESF_EEENS5_IJSF_SC_EEEEEEEvNS4_8identityES14_S1E_vS1F_EENS_8epilogue10collective18CollectiveEpilogueINS1H_23Sm100TmaWarpSpecializedILi4ELi2ELi32ELb0ELb0EEEJSH_NS5_IJNSW_ISF_SC_EES1M_EEESI_SJ_SI_SJ_NS1H_6fusion15FusionCallbacksIS1L_NS1O_17LinearCombinationISI_fSI_fLNS_15FloatRoundStyleE2EEESH_S1N_JEEENS4_5SM1004TMEM4LOAD26SM100_TMEM_LOAD_16dp32b32xENS4_13SM90_TMA_LOADES1E_NS4_39AutoVectorizingCopyWithAssumedAlignmentILi128EEENS4_14SM90_TMA_STOREES1E_S20_S20_EEEvvEEEEvNT_6ParamsE)
        .other          _ZN7cutlass13device_kernelINS_4gemm6kernel13GemmUniversalIN4cute5tupleIJiiiiEEENS1_10collective13CollectiveMmaINS1_35MainloopSm100TmaUmmaWarpSpecializedILi10ELi2ELi4ENS5_IJNS4_1CILi2EEESB_NSA_ILi1EEEEEEEENS5_IJNSA_ILi64EEENSA_ILi256EEESF_EEENS_12float_e4m3_tENS5_IJlSC_lEEESI_SJ_NS4_8TiledMMAINS4_8MMA_AtomIJNS4_10MMA_TraitsINS4_19SM100_MMA_F8F6F4_SSEJSI_SI_fSF_SG_NS4_17integral_constantINS4_4UMMA5MajorELSQ_0EEESR_NSO_INSP_7ScaleInELSS_0EEEST_EEEEEENS4_6LayoutINS5_IJSC_SC_SC_EEENS5_IJNSA_ILi0EEESY_SY_EEEEENS5_IJNS4_10UnderscoreES11_S11_EEEEENS4_23SM90_TMA_LOAD_MULTICASTENS4_14ComposedLayoutINS4_7SwizzleILi2ELi4ELi3EEENS4_18smem_ptr_flag_bitsILi8EEENSW_INS5_IJNSA_ILi8EEESF_EEENS5_IJSF_SC_EEEEEEEvNS4_8identityES14_S1E_vS1F_EENS_8epilogue10collective18CollectiveEpilogueINS1H_23Sm100TmaWarpSpecializedILi4ELi2ELi32ELb0ELb0EEEJSH_NS5_IJNSW_ISF_SC_EES1M_EEESI_SJ_SI_SJ_NS1H_6fusion15FusionCallbacksIS1L_NS1O_17LinearCombinationISI_fSI_fLNS_15FloatRoundStyleE2EEESH_S1N_JEEENS4_5SM1004TMEM4LOAD26SM100_TMEM_LOAD_16dp32b32xENS4_13SM90_TMA_LOADES1E_NS4_39AutoVectorizingCopyWithAssumedAlignmentILi128EEENS4_14SM90_TMA_STOREES1E_S20_S20_EEEvvEEEEvNT_6ParamsE,@"STO_CUDA_ENTRY STV_DEFAULT"
_ZN7cutlass13device_kernelINS_4gemm6kernel13GemmUniversalIN4cute5tupleIJiiiiEEENS1_10collective13CollectiveMmaINS1_35MainloopSm100TmaUmmaWarpSpecializedILi10ELi2ELi4ENS5_IJNS4_1CILi2EEESB_NSA_ILi1EEEEEEEENS5_IJNSA_ILi64EEENSA_ILi256EEESF_EEENS_12float_e4m3_tENS5_IJlSC_lEEESI_SJ_NS4_8TiledMMAINS4_8MMA_AtomIJNS4_10MMA_TraitsINS4_19SM100_MMA_F8F6F4_SSEJSI_SI_fSF_SG_NS4_17integral_constantINS4_4UMMA5MajorELSQ_0EEESR_NSO_INSP_7ScaleInELSS_0EEEST_EEEEEENS4_6LayoutINS5_IJSC_SC_SC_EEENS5_IJNSA_ILi0EEESY_SY_EEEEENS5_IJNS4_10UnderscoreES11_S11_EEEEENS4_23SM90_TMA_LOAD_MULTICASTENS4_14ComposedLayoutINS4_7SwizzleILi2ELi4ELi3EEENS4_18smem_ptr_flag_bitsILi8EEENSW_INS5_IJNSA_ILi8EEESF_EEENS5_IJSF_SC_EEEEEEEvNS4_8identityES14_S1E_vS1F_EENS_8epilogue10collective18CollectiveEpilogueINS1H_23Sm100TmaWarpSpecializedILi4ELi2ELi32ELb0ELb0EEEJSH_NS5_IJNSW_ISF_SC_EES1M_EEESI_SJ_SI_SJ_NS1H_6fusion15FusionCallbacksIS1L_NS1O_17LinearCombinationISI_fSI_fLNS_15FloatRoundStyleE2EEESH_S1N_JEEENS4_5SM1004TMEM4LOAD26SM100_TMEM_LOAD_16dp32b32xENS4_13SM90_TMA_LOADES1E_NS4_39AutoVectorizingCopyWithAssumedAlignmentILi128EEENS4_14SM90_TMA_STOREES1E_S20_S20_EEEvvEEEEvNT_6ParamsE:
[----:B------:R-:W1:Y:S01]  /*0000*/  LDC R1, c[0x0][0x37c] ;  /* 0x0000df00ff017b82 */ /* 0x000e620000000800 */
[----:B------:R-:W2:Y:S01]  /*0010*/  S2R R95, SR_TID.X ;  /* 0x00000000005f7919 */ /* 0x000ea20000002100 */
[----:B------:R-:W3:Y:S01]  /*0020*/  LDCU.64 UR8, c[0x0][0x890] ;  /* 0x00011200ff0877ac */ /* 0x000ee20008000a00 */
[----:B------:R-:W-:Y:S02]  /*0030*/  PRMT R85, RZ, 0x7610, R85 ;  /* 0x00007610ff557816 */ /* 0x000fe40000000055 */
[----:B------:R-:W-:Y:S01]  /*0040*/  ELECT P3, URZ, PT ;  /* 0x0000000000ff782f */ /* 0x000fe20003860000 */
[----:B---3--:R-:W-:-:S04]  /*0050*/  UISETP.NE.U32.AND UP0, UPT, UR8, URZ, UPT ;  /* 0x000000ff0800728c */ /* 0x008fc8000bf05070 */
[----:B------:R-:W-:Y:S01]  /*0060*/  UISETP.NE.AND.EX UP0, UPT, UR9, URZ, UPT, UP0 ;  /* 0x000000ff0900728c */ /* 0x000fe2000bf05300 */
[----:B--2---:R-:W-:-:S05]  /*0070*/  SHF.R.U32.HI R86, RZ, 0x5, R95 ;  /* 0x00000005ff567819 */ /* 0x004fca000001165f */
[----:B------:R-:W2:Y:S02]  /*0080*/  SHFL.IDX PT, R0, R86, RZ, 0x1f ;  /* 0x00001fff56007589 */ /* 0x000ea400000e0000 */
[----:B--2---:R-:W-:Y:S01]  /*0090*/  R2UR UR17, R0 ;  /* 0x00000000001172ca */ /* 0x004fe200000e0000 */
[----:B-1----:R-:W-:-:S14]  /*00a0*/  BRA.U UP0, `(.L_x_0) ;  /* 0x0000000100307547 */ /* 0x002fdc000b800000 */
[----:B------:R-:W1:Y:S02]  /*00b0*/  LDCU.64 UR4, c[0x0][0x888] ;  /* 0x00011100ff0477ac */ /* 0x000e640008000a00 */
[----:B-1----:R-:W-:-:S04]  /*00c0*/  UISETP.NE.U32.AND UP0, UPT, UR4, URZ, UPT ;  /* 0x000000ff0400728c */ /* 0x002fc8000bf05070 */
[----:B------:R-:W-:-:S09]  /*00d0*/  UISETP.NE.AND.EX UP0, UPT, UR5, URZ, UPT, UP0 ;  /* 0x000000ff0500728c */ /* 0x000fd2000bf05300 */
[----:B------:R-:W-:Y:S05]  /*00e0*/  BRA.U !UP0, `(.L_x_1) ;  /* 0x0000000108147547 */ /* 0x000fea000b800000 */
[----:B------:R-:W1:Y:S01]  /*00f0*/  LDC.64 R2, c[0x0][0x888] ;  /* 0x00022200ff027b82 */ /* 0x000e620000000a00 */
[----:B------:R-:W1:Y:S02]  /*0100*/  LDCU.64 UR4, c[0x0][0x358] ;  /* 0x00006b00ff0477ac */ /* 0x000e640008000a00 */
[----:B-1----:R1:W5:Y:S01]  /*0110*/  LDG.E R41, desc[UR4][R2.64] ;  /* 0x0000000402297981 */ /* 0x002362000c1e1900 */
[----:B------:R-:W-:Y:S01]  /*0120*/  HFMA2 R85, -RZ, RZ, 0, 5.9604644775390625e-08 ;  /* 0x00000001ff557431 */ /* 0x000fe200000001ff */
[----:B------:R-:W-:Y:S05]  /*0130*/  BRA `(.L_x_0) ;  /* 0x00000000000c7947 */ /* 0x000fea0003800000 */
.L_x_1:
[----:B------:R-:W1:Y:S01]  /*0140*/  LDCU UR4, c[0x0][0x880] ;  /* 0x00011000ff0477ac */ /* 0x000e620008000800 */
[----:B------:R-:W-:Y:S01]  /*0150*/  HFMA2 R85, -RZ, RZ, 0, 5.9604644775390625e-08 ;  /* 0x00000001ff557431 */ /* 0x000fe200000001ff */
[----:B-1----:R-:W-:-:S07]  /*0160*/  MOV R41, UR4 ;  /* 0x0000000400297c02 */ /* 0x002fce0008000f00 */
.L_x_0:
[----:B------:R-:W2:Y:S02]  /*0170*/  LDCU.64 UR4, c[0x0][0x8b0] ;  /* 0x00011600ff0477ac */ /* 0x000ea40008000a00 */
[----:B--2---:R-:W-:-:S04]  /*0180*/  UISETP.NE.U32.AND UP0, UPT, UR4, URZ, UPT ;  /* 0x000000ff0400728c */ /* 0x004fc8000bf05070 */
[----:B------:R-:W-:-:S09]  /*0190*/  UISETP.NE.AND.EX UP0, UPT, UR5, URZ, UPT, UP0 ;  /* 0x000000ff0500728c */ /* 0x000fd2000bf05300 */
[----:B------:R-:W-:Y:S05]  /*01a0*/  BRA.U UP0, `(.L_x_2) ;  /* 0x0000000100287547 */ /* 0x000fea000b800000 */
[----:B------:R-:W2:Y:S02]  /*01b0*/  LDCU.64 UR4, c[0x0][0x8a8] ;  /* 0x00011500ff0477ac */ /* 0x000ea40008000a00 */
[----:B--2---:R-:W-:-:S04]  /*01c0*/  UISETP.NE.U32.AND UP0, UPT, UR4, URZ, UPT ;  /* 0x000000ff0400728c */ /* 0x004fc8000bf05070 */
[----:B------:R-:W-:-:S09]  /*01d0*/  UISETP.NE.AND.EX UP0, UPT, UR5, URZ, UPT, UP0 ;  /* 0x000000ff0500728c */ /* 0x000fd2000bf05300 */
[----:B------:R-:W-:Y:S05]  /*01e0*/  BRA.U !UP0, `(.L_x_3) ;  /* 0x0000000108107547 */ /* 0x000fea000b800000 */
[----:B------:R-:W2:Y:S01]  /*01f0*/  LDC.64 R38, c[0x0][0x8a8] ;  /* 0x00022a00ff267b82 */ /* 0x000ea20000000a00 */
[----:B------:R-:W2:Y:S02]  /*0200*/  LDCU.64 UR4, c[0x0][0x358] ;  /* 0x00006b00ff0477ac */ /* 0x000ea40008000a00 */
[----:B--2---:R2:W5:Y:S01]  /*0210*/  LDG.E R38, desc[UR4][R38.64] ;  /* 0x0000000426267981 */ /* 0x004562000c1e1900 */
[----:B------:R-:W-:Y:S05]  /*0220*/  BRA `(.L_x_2) ;  /* 0x0000000000087947 */ /* 0x000fea0003800000 */
.L_x_3:
[----:B------:R-:W2:Y:S02]  /*0230*/  LDCU UR4, c[0x0][0x8a0] ;  /* 0x00011400ff0477ac */ /* 0x000ea40008000800 */
[----:B--2---:R-:W-:Y:S02]  /*0240*/  MOV R38, UR4 ;  /* 0x0000000400267c02 */ /* 0x004fe40008000f00 */
.L_x_2:
[----:B------:R-:W-:Y:S01]  /*0250*/  IMAD.U32 R0, RZ, RZ, UR17 ;  /* 0x00000011ff007e24 */ /* 0x000fe2000f8e00ff */
[----:B------:R-:W-:Y:S04]  /*0260*/  BSSY.RECONVERGENT B0, `(.L_x_4) ;  /* 0x000000c000007945 */ /* 0x000fe80003800200 */
[C---:B------:R-:W-:Y:S02]  /*0270*/  ISETP.NE.OR P1, PT, R0.reuse, 0x1, !P3 ;  /* 0x000000010000780c */ /* 0x040fe40005f25670 */
[----:B------:R-:W-:-:S11]  /*0280*/  ISETP.NE.OR P0, PT, R0, 0x3, !P3 ;  /* 0x000000030000780c */ /* 0x000fd60005f05670 */
[----:B------:R-:W-:Y:S05]  /*0290*/  @P1 BRA `(.L_x_5) ;  /* 0x0000000000201947 */ /* 0x000fea0003800000 */
[----:B------:R-:W3:Y:S02]  /*02a0*/  LDCU.64 UR4, c[0x0][0x348] ;  /* 0x00006900ff0477ac */ /* 0x000ee40008000a00 */
[----:B---3--:R-:W-:Y:S02]  /*02b0*/  UIADD3 UR6, UP1, UPT, UR4, 0x80, URZ ;  /* 0x0000008004067890 */ /* 0x008fe4000ff3e0ff */
[----:B------:R-:W-:Y:S02]  /*02c0*/  UIADD3 UR4, UP0, UPT, UR4, 0x180, URZ ;  /* 0x0000018004047890 */ /* 0x000fe4000ff1e0ff */
[----:B------:R-:W-:Y:S02]  /*02d0*/  UIADD3.X UR7, UPT, UPT, URZ, UR5, URZ, UP1, !UPT ;  /* 0x00000005ff077290 */ /* 0x000fe40008ffe4ff */
[----:B------:R-:W-:-:S07]  /*02e0*/  UIADD3.X UR5, UPT, UPT, URZ, UR5, URZ, UP0, !UPT ;  /* 0x00000005ff057290 */ /* 0x000fce00087fe4ff */
[----:B------:R3:W-:Y:S02]  /*02f0*/  UTMACCTL.PF [UR6] ;  /* 0x00000000060079b9 */ /* 0x0007e40008040000 */
[----:B------:R3:W-:Y:S02]  /*0300*/  UTMACCTL.PF [UR4] ;  /* 0x00000000040079b9 */ /* 0x0007e40008040000 */
[----:B---3--:R-:W-:Y:S01]  /*0310*/  NOP ;  /* 0x0000000000007918 */ /* 0x008fe20000000000 */
.L_x_5:
[----:B------:R-:W-:Y:S05]  /*0320*/  BSYNC.RECONVERGENT B0 ;  /* 0x0000000000007941 */ /* 0x000fea0003800200 */
.L_x_4:
[----:B------:R-:W-:Y:S04]  /*0330*/  BSSY.RECONVERGENT B0, `(.L_x_6) ;  /* 0x000000a000007945 */ /* 0x000fe80003800200 */
        /* <DEDUP_REMOVED lines=9> */
.L_x_7:
[----:B------:R-:W-:Y:S05]  /*03d0*/  BSYNC.RECONVERGENT B0 ;  /* 0x0000000000007941 */ /* 0x000fea0003800200 */
.L_x_6:
[----:B------:R-:W3:Y:S01]  /*03e0*/  LDCU.64 UR4, c[0x0][0x888] ;  /* 0x00011100ff0477ac */ /* 0x000ee20008000a00 */
[----:B------:R-:W-:Y:S02]  /*03f0*/  UISETP.EQ.U32.AND UP1, UPT, UR8, URZ, UPT ;  /* 0x000000ff0800728c */ /* 0x000fe4000bf22070 */
[----:B------:R-:W-:Y:S02]  /*0400*/  UPLOP3.LUT UP3, UPT, UPT, UPT, UPT, 0x80, 0x8 ;  /* 0x000000000008789c */ /* 0x000fe40003f6f070 */
[----:B---3--:R-:W-:-:S04]  /*0410*/  UISETP.NE.U32.AND UP0, UPT, UR4, URZ, UPT ;  /* 0x000000ff0400728c */ /* 0x008fc8000bf05070 */
[----:B------:R-:W-:-:S04]  /*0420*/  UISETP.NE.AND.EX UP0, UPT, UR5, URZ, UPT, UP0 ;  /* 0x000000ff0500728c */ /* 0x000fc8000bf05300 */
[----:B------:R-:W-:-:S04]  /*0430*/  UISETP.EQ.OR.EX UP2, UPT, UR9, URZ, !UP0, UP1 ;  /* 0x000000ff0900728c */ /* 0x000fc8000c742710 */
[----:B------:R-:W-:-:S06]  /*0440*/  UP2UR UR4, UPR, URZ, 0x4 ;  /* 0x00000004ff047883 */ /* 0x000fcc0008000000 */
[----:B------:R-:W-:Y:S01]  /*0450*/  MOV R88, UR4 ;  /* 0x0000000400587c02 */ /* 0x000fe20008000f00 */
[----:B------:R-:W-:Y:S06]  /*0460*/  BRA.U !UP2, `(.L_x_8) ;  /* 0x000000010a207547 */ /* 0x000fec000b800000 */
[----:B------:R-:W-:Y:S01]  /*0470*/  UISETP.NE.U32.AND UP1, UPT, UR8, URZ, UPT ;  /* 0x000000ff0800728c */ /* 0x000fe2000bf25070 */
[----:B-----5:R-:W-:Y:S01]  /*0480*/  FSETP.NEU.AND P0, PT, R41, RZ, PT ;  /* 0x000000ff2900720b */ /* 0x020fe20003f0d000 */
[----:B------:R-:W-:Y:S02]  /*0490*/  USEL UR4, URZ, 0xffffffff, UP0 ;  /* 0xffffffffff047887 */ /* 0x000fe40008000000 */
[----:B------:R-:W-:-:S10]  /*04a0*/  UISETP.NE.AND.EX UP1, UPT, UR9, URZ, UPT, UP1 ;  /* 0x000000ff0900728c */ /* 0x000fd4000bf25310 */
[----:B------:R-:W-:Y:S01]  /*04b0*/  VOTEU.ANY UP0, P0 ;  /* 0x0000000000ff7886 */ /* 0x000fe20000000100 */
[----:B------:R-:W-:-:S04]  /*04c0*/  @!UP1 USEL UR4, URZ, 0xffffffff, UP0 ;  /* 0xffffffffff049887 */ /* 0x000fc80008000000 */
[----:B------:R-:W-:-:S04]  /*04d0*/  ULOP3.LUT UR4, UR4, 0x1, URZ, 0xc0, !UPT ;  /* 0x0000000104047892 */ /* 0x000fc8000f8ec0ff */
[----:B------:R-:W-:-:S11]  /*04e0*/  UISETP.NE.U32.AND UP3, UPT, UR4, 0x1, UPT ;  /* 0x000000010400788c */ /* 0x000fd6000bf65070 */
.L_x_8:
[----:B-1----:R-:W1:Y:S01]  /*04f0*/  SHFL.IDX PT, R2, R86, RZ, 0x1f ;  /* 0x00001fff56027589 */ /* 0x002e6200000e0000 */
[----:B------:R-:W-:-:S04]  /*0500*/  UISETP.NE.AND UP0, UPT, UR17, 0x2, UPT ;  /* 0x000000021100788c */ /* 0x000fc8000bf05270 */
[----:B------:R-:W-:Y:S01]  /*0510*/  USEL UR48, URZ, 0x1, UP0 ;  /* 0x00000001ff307887 */ /* 0x000fe20008000000 */
[----:B-1----:R-:W-:-:S13]  /*0520*/  ISETP.NE.AND P0, PT, R2, RZ, PT ;  /* 0x000000ff0200720c */ /* 0x002fda0003f05270 */
[----:B------:R-:W-:Y:S05]  /*0530*/  @P0 BRA `(.L_x_9) ;  /* 0x0000000000940947 */ /* 0x000fea0003800000 */
[----:B------:R-:W-:Y:S01]  /*0540*/  ELECT P0, URZ, PT ;  /* 0x0000000000ff782f */ /* 0x000fe20003800000 */
[----:B------:R-:W-:-:S12]  /*0550*/  BSSY.RECONVERGENT B0, `(.L_x_9) ;  /* 0x0000023000007945 */ /* 0x000fd80003800200 */
[----:B------:R-:W-:Y:S05]  /*0560*/  @!P0 BRA `(.L_x_10) ;  /* 0x0000000000848947 */ /* 0x000fea0003800000 */
[----:B------:R-:W1:Y:S01]  /*0570*/  S2UR UR4, SR_CgaCtaId ;  /* 0x00000000000479c3 */ /* 0x000e620000008800 */
[----:B------:R-:W-:Y:S01]  /*0580*/  UMOV UR5, 0x400 ;  /* 0x0000040000057882 */ /* 0x000fe20000000000 */
[----:B------:R-:W-:Y:S01]  /*0590*/  UMOV UR8, 0x1 ;  /* 0x0000000100087882 */ /* 0x000fe20000000000 */
[----:B------:R-:W-:Y:S01]  /*05a0*/  UMOV UR6, 0x3 ;  /* 0x0000000300067882 */ /* 0x000fe20000000000 */
[----:B------:R-:W-:-:S04]  /*05b0*/  UIADD3 UR8, UPT, UPT, -UR8, 0x100000, URZ ;  /* 0x0010000008087890 */ /* 0x000fc8000fffe1ff */
[----:B------:R-:W-:Y:S02]  /*05c0*/  USHF.L.U32 UR9, UR8, 0xb, URZ ;  /* 0x0000000b08097899 */ /* 0x000fe400080006ff */
[----:B------:R-:W-:Y:S02]  /*05d0*/  USHF.L.U32 UR8, UR8, 0x1, URZ ;  /* 0x0000000108087899 */ /* 0x000fe400080006ff */
[----:B------:R-:W-:-:S04]  /*05e0*/  UIADD3 UR6, UPT, UPT, -UR6, 0x100000, URZ ;  /* 0x0010000006067890 */ /* 0x000fc8000fffe1ff */
[----:B------:R-:W-:Y:S02]  /*05f0*/  USHF.L.U32 UR7, UR6, 0xb, URZ ;  /* 0x0000000b06077899 */ /* 0x000fe400080006ff */
[----:B------:R-:W-:Y:S02]  /*0600*/  USHF.L.U32 UR6, UR6, 0x1, URZ ;  /* 0x0000000106067899 */ /* 0x000fe400080006ff */
[----:B-1----:R-:W-:Y:S01]  /*0610*/  ULEA UR4, UR4, UR5, 0x18 ;  /* 0x0000000504047291 */ /* 0x002fe2000f8ec0ff */
[----:B------:R-:W1:Y:S11]  /*0620*/  FENCE.VIEW.ASYNC.S ;  /* 0x00000000000073c6 */ /* 0x000e760000000000 */
[----:B-1----:R1:W3:Y:S01]  /*0630*/  SYNCS.EXCH.64 URZ, [UR4], UR8 ;  /* 0x0000000804ff75b2 */ /* 0x0022e20008000100 */
[----:B------:R1:W4:Y:S01]  /*0640*/  SYNCS.EXCH.64 URZ, [UR4+0x50], UR6 ;  /* 0x0000500604ff75b2 */ /* 0x0003220008000100 */
[----:B------:R1:W1:Y:S01]  /*0650*/  SYNCS.EXCH.64 URZ, [UR4+0x8], UR8 ;  /* 0x0000080804ff75b2 */ /* 0x0002620008000100 */
        /* <DEDUP_REMOVED lines=17> */
[----:B------:R-:W-:Y:S01]  /*0770*/  NOP ;  /* 0x0000000000007918 */ /* 0x000fe20000000000 */
.L_x_10:
[----:B-1----:R-:W-:Y:S05]  /*0780*/  BSYNC.RECONVERGENT B0 ;  /* 0x0000000000007941 */ /* 0x002fea0003800200 */
.L_x_9:
[----:B------:R-:W1:Y:S01]  /*0790*/  SHFL.IDX PT, R2, R86, RZ, 0x1f ;  /* 0x00001fff56027589 */ /* 0x000e6200000e0000 */
[----:B------:R-:W-:Y:S01]  /*07a0*/  NOP ;  /* 0x0000000000007918 */ /* 0x000fe20000000000 */
[----:B-1----:R-:W-:-:S13]  /*07b0*/  ISETP.NE.AND P0, PT, R2, 0x1, PT ;  /* 0x000000010200780c */ /* 0x002fda0003f05270 */
[----:B------:R-:W-:Y:S05]  /*07c0*/  @P0 BRA `(.L_x_11) ;  /* 0x0000000000580947 */ /* 0x000fea0003800000 */
        /* <DEDUP_REMOVED lines=9> */
[----:B------:R-:W-:Y:S01]  /*0860*/  USHF.L.U32 UR6, UR6, 0x1, URZ ;  /* 0x0000000106067899 */ /* 0x000fe200080006ff */
[----:B------:R-:W-:Y:S01]  /*0870*/  ELECT P0, URZ, PT ;  /* 0x0000000000ff782f */ /* 0x000fe20003800000 */
[----:B-1----:R-:W-:Y:S01]  /*0880*/  ULEA UR4, UR4, UR5, 0x18 ;  /* 0x0000000504047291 */ /* 0x002fe2000f8ec0ff */
[----:B------:R-:W1:Y:S11]  /*0890*/  FENCE.VIEW.ASYNC.S ;  /* 0x00000000000073c6 */ /* 0x000e760000000000 */
[----:B-1----:R1:W1:Y:S01]  /*08a0*/  SYNCS.EXCH.64 URZ, [UR4+0xa0], UR8 ;  /* 0x0000a00804ff75b2 */ /* 0x0022620008000100 */
        /* <DEDUP_REMOVED lines=8> */
.L_x_11:
[----:B------:R-:W2:Y:S01]  /*0930*/  SHFL.IDX PT, R2, R86, RZ, 0x1f ;  /* 0x00001fff56027589 */ /* 0x000ea200000e0000 */
[----:B------:R-:W-:Y:S01]  /*0940*/  NOP ;  /* 0x0000000000007918 */ /* 0x000fe20000000000 */
[----:B--2---:R-:W-:-:S13]  /*0950*/  ISETP.NE.AND P0, PT, R2, 0x3, PT ;  /* 0x000000030200780c */ /* 0x004fda0003f05270 */
[----:B------:R-:W-:Y:S05]  /*0960*/  @P0 BRA `(.L_x_12) ;  /* 0x0000000000300947 */ /* 0x000fea0003800000 */
[----:B-1----:R-:W1:Y:S01]  /*0970*/  S2UR UR6, SR_CgaCtaId ;  /* 0x00000000000679c3 */ /* 0x002e620000008800 */
[----:B------:R-:W-:Y:S01]  /*0980*/  UMOV UR4, 0x400 ;  /* 0x0000040000047882 */ /* 0x000fe20000000000 */
[----:B------:R-:W-:Y:S01]  /*0990*/  UMOV UR5, 0x20 ;  /* 0x0000002000057882 */ /* 0x000fe20000000000 */
[----:B------:R-:W-:Y:S01]  /*09a0*/  ELECT P0, URZ, PT ;  /* 0x0000000000ff782f */ /* 0x000fe20003800000 */
[----:B-1----:R-:W-:Y:S02]  /*09b0*/  ULEA UR6, UR6, UR4, 0x18 ;  /* 0x0000000406067291 */ /* 0x002fe4000f8ec0ff */
[----:B------:R-:W-:-:S04]  /*09c0*/  UIADD3 UR4, UPT, UPT, -UR5, 0x100000, URZ ;  /* 0x0010000005047890 */ /* 0x000fc8000fffe1ff */
[----:B------:R-:W-:Y:S02]  /*09d0*/  USHF.L.U32 UR5, UR4, 0xb, URZ ;  /* 0x0000000b04057899 */ /* 0x000fe400080006ff */
[----:B------:R-:W-:Y:S01]  /*09e0*/  USHF.L.U32 UR4, UR4, 0x1, URZ ;  /* 0x0000000104047899 */ /* 0x000fe200080006ff */
[----:B------:R-:W1:Y:S11]  /*09f0*/  FENCE.VIEW.ASYNC.S ;  /* 0x00000000000073c6 */ /* 0x000e760000000000 */
[----:B-1----:R2:W1:Y:S01]  /*0a00*/  SYNCS.EXCH.64 URZ, [UR6+0xe0], UR4 ;  /* 0x0000e00406ff75b2 */ /* 0x0024620008000100 */
[----:B------:R2:W1:Y:S02]  /*0a10*/  SYNCS.EXCH.64 URZ, [UR6+0xe8], UR4 ;  /* 0x0000e80406ff75b2 */ /* 0x0004640008000100 */
[----:B--2---:R-:W-:Y:S01]  /*0a20*/  NOP ;  /* 0x0000000000007918 */ /* 0x004fe20000000000 */
.L_x_12:
[----:B------:R-:W2:Y:S01]  /*0a30*/  SHFL.IDX PT, R2, R86, RZ, 0x1f ;  /* 0x00001fff56027589 */ /* 0x000ea200000e0000 */
[----:B------:R-:W-:Y:S01]  /*0a40*/  NOP ;  /* 0x0000000000007918 */ /* 0x000fe20000000000 */
[----:B--2---:R-:W-:-:S13]  /*0a50*/  ISETP.NE.AND P0, PT, R2, 0x4, PT ;  /* 0x000000040200780c */ /* 0x004fda0003f05270 */
[----:B------:R-:W-:Y:S05]  /*0a60*/  @P0 BRA `(.L_x_13) ;  /* 0x00000000004c0947 */ /* 0x000fea0003800000 */
[----:B-1----:R-:W1:Y:S01]  /*0a70*/  S2UR UR6, SR_CgaCtaId ;  /* 0x00000000000679c3 */ /* 0x002e620000008800 */
[----:B------:R-:W-:Y:S01]  /*0a80*/  UMOV UR4, 0x3a0 ;  /* 0x000003a000047882 */ /* 0x000fe20000000000 */
[----:B------:R-:W-:Y:S01]  /*0a90*/  UMOV UR5, 0x400 ;  /* 0x0000040000057882 */ /* 0x000fe20000000000 */
[----:B------:R-:W-:Y:S01]  /*0aa0*/  USEL UR4, UR4, 0x320, UP3 ;  /* 0x0000032004047887 */ /* 0x000fe20009800000 */
[----:B------:R-:W-:Y:S01]  /*0ab0*/  UMOV UR8, 0x1 ;  /* 0x0000000100087882 */ /* 0x000fe20000000000 */
[----:B------:R-:W-:Y:S01]  /*0ac0*/  ELECT P0, URZ, PT ;  /* 0x0000000000ff782f */ /* 0x000fe20003800000 */
[----:B------:R-:W-:-:S04]  /*0ad0*/  UIADD3 UR8, UPT, UPT, -UR8, 0x100000, URZ ;  /* 0x0010000008087890 */ /* 0x000fc8000fffe1ff */
[----:B------:R-:W-:Y:S02]  /*0ae0*/  USHF.L.U32 UR9, UR8, 0xb, URZ ;  /* 0x0000000b08097899 */ /* 0x000fe400080006ff */
[----:B------:R-:W-:Y:S02]  /*0af0*/  USHF.L.U32 UR8, UR8, 0x1, URZ ;  /* 0x0000000108087899 */ /* 0x000fe400080006ff */
[----:B-1----:R-:W-:Y:S02]  /*0b00*/  ULEA UR6, UR6, UR5, 0x18 ;  /* 0x0000000506067291 */ /* 0x002fe4000f8ec0ff */
[----:B------:R-:W-:-:S04]  /*0b10*/  UIADD3 UR4, UPT, UPT, -UR4, 0x100000, URZ ;  /* 0x0010000004047890 */ /* 0x000fc8000fffe1ff */
[----:B------:R-:W-:Y:S02]  /*0b20*/  USHF.L.U32 UR5, UR4, 0xb, URZ ;  /* 0x0000000b04057899 */ /* 0x000fe400080006ff */
[----:B------:R-:W-:Y:S01]  /*0b30*/  USHF.L.U32 UR4, UR4, 0x1, URZ ;  /* 0x0000000104047899 */ /* 0x000fe200080006ff */
[----:B------:R-:W1:Y:S03]  /*0b40*/  FENCE.VIEW.ASYNC.S ;  /* 0x00000000000073c6 */ /* 0x000e660000000000 */
[----:B-1----:R2:W1:Y:S08]  /*0b50*/  SYNCS.EXCH.64 URZ, [UR6+0xf0], UR8 ;  /* 0x0000f00806ff75b2 */ /* 0x0024700008000100 */
[----:B------:R2:W1:Y:S01]  /*0b60*/  SYNCS.EXCH.64 URZ, [UR6+0x100], UR4 ;  /* 0x0001000406ff75b2 */ /* 0x0004620008000100 */
[----:B------:R2:W1:Y:S01]  /*0b70*/  SYNCS.EXCH.64 URZ, [UR6+0xf8], UR8 ;  /* 0x0000f80806ff75b2 */ /* 0x0004620008000100 */
[----:B------:R2:W1:Y:S02]  /*0b80*/  SYNCS.EXCH.64 URZ, [UR6+0x108], UR4 ;  /* 0x0001080406ff75b2 */ /* 0x0004640008000100 */
[----:B--2---:R-:W-:Y:S01]  /*0b90*/  NOP ;  /* 0x0000000000007918 */ /* 0x004fe20000000000 */
.L_x_13:
[----:B------:R-:W2:Y:S01]  /*0ba0*/  SHFL.IDX PT, R2, R86, RZ, 0x1f ;  /* 0x00001fff56027589 */ /* 0x000ea200000e0000 */
[----:B------:R-:W-:Y:S01]  /*0bb0*/  NOP ;  /* 0x0000000000007918 */ /* 0x000fe20000000000 */
[----:B--2---:R-:W-:-:S13]  /*0bc0*/  ISETP.NE.AND P0, PT, R2, 0x5, PT ;  /* 0x000000050200780c */ /* 0x004fda0003f05270 */
[----:B------:R-:W-:Y:S05]  /*0bd0*/  @P0 BRA `(.L_x_14) ;  /* 0x0000000000580947 */ /* 0x000fea0003800000 */
[----:B-1----:R-:W1:Y:S01]  /*0be0*/  S2UR UR4, SR_CgaCtaId ;  /* 0x00000000000479c3 */ /* 0x002e620000008800 */
        /* <DEDUP_REMOVED lines=19> */
[----:B------:R2:W1:Y:S02]  /*0d20*/  SYNCS.EXCH.64 URZ, [UR4+0x148], UR6 ;  /* 0x0001480604ff75b2 */ /* 0x0004640008000100 */
[----:B--2---:R-:W-:Y:S01]  /*0d30*/  NOP ;  /* 0x0000000000007918 */ /* 0x004fe20000000000 */
.L_x_14:
[----:B------:R-:W2:Y:S01]  /*0d40*/  SHFL.IDX PT, R2, R86, RZ, 0x1f ;  /* 0x00001fff56027589 */ /* 0x000ea200000e0000 */
[----:B------:R-:W-:Y:S01]  /*0d50*/  NOP ;  /* 0x0000000000007918 */ /* 0x000fe20000000000 */
[----:B--2---:R-:W-:-:S13]  /*0d60*/  ISETP.NE.AND P0, PT, R2, 0x3, PT ;  /* 0x000000030200780c */ /* 0x004fda0003f05270 */
[----:B------:R-:W-:Y:S05]  /*0d70*/  @P0 BRA `(.L_x_15) ;  /* 0x0000000000380947 */ /* 0x000fea0003800000 */
[----:B------:R-:W2:Y:S01]  /*0d80*/  S2UR UR5, SR_CgaCtaId ;  /* 0x00000000000579c3 */ /* 0x000ea20000008800 */
[----:B-1----:R-:W-:Y:S01]  /*0d90*/  UMOV UR4, 0x400 ;  /* 0x0000040000047882 */ /* 0x002fe20000000000 */
[----:B------:R-:W-:Y:S01]  /*0da0*/  UMOV UR6, 0x20 ;  /* 0x0000002000067882 */ /* 0x000fe20000000000 */
[----:B------:R-:W-:Y:S01]  /*0db0*/  ELECT P0, URZ, PT ;  /* 0x0000000000ff782f */ /* 0x000fe20003800000 */
[----:B------:R-:W-:-:S04]  /*0dc0*/  UIADD3 UR6, UPT, UPT, -UR6, 0x100000, URZ ;  /* 0x0010000006067890 */ /* 0x000fc8000fffe1ff */
[----:B------:R-:W-:Y:S02]  /*0dd0*/  USHF.L.U32 UR7, UR6, 0xb, URZ ;  /* 0x0000000b06077899 */ /* 0x000fe400080006ff */
[----:B------:R-:W-:Y:S02]  /*0de0*/  USHF.L.U32 UR6, UR6, 0x1, URZ ;  /* 0x0000000106067899 */ /* 0x000fe400080006ff */
[----:B--2---:R-:W-:Y:S01]  /*0df0*/  ULEA UR4, UR5, UR4, 0x18 ;  /* 0x0000000405047291 */ /* 0x004fe2000f8ec0ff */
[----:B------:R-:W1:Y:S11]  /*0e00*/  FENCE.VIEW.ASYNC.S ;  /* 0x00000000000073c6 */ /* 0x000e760000000000 */
[----:B-1----:R2:W1:Y:S01]  /*0e10*/  SYNCS.EXCH.64 URZ, [UR4+0x150], UR6 ;  /* 0x0001500604ff75b2 */ /* 0x0024620008000100 */
[----:B------:R2:W1:Y:S01]  /*0e20*/  SYNCS.EXCH.64 URZ, [UR4+0x160], UR6 ;  /* 0x0001600604ff75b2 */ /* 0x0004620008000100 */
[----:B------:R2:W1:Y:S01]  /*0e30*/  SYNCS.EXCH.64 URZ, [UR4+0x158], UR6 ;  /* 0x0001580604ff75b2 */ /* 0x0004620008000100 */
[----:B------:R2:W1:Y:S02]  /*0e40*/  SYNCS.EXCH.64 URZ, [UR4+0x168], UR6 ;  /* 0x0001680604ff75b2 */ /* 0x0004640008000100 */
[----:B--2---:R-:W-:Y:S01]  /*0e50*/  NOP ;  /* 0x0000000000007918 */ /* 0x004fe20000000000 */
.L_x_15:
[----:B-1----:R-:W1:Y:S01]  /*0e60*/  LDCU UR4, c[0x0][0x36c] ;  /* 0x00006d80ff0477ac */ /* 0x002e620008000800 */
[----:B------:R-:W-:Y:S01]  /*0e70*/  ISETP.NE.OR P3, PT, R0, 0x2, !P3 ;  /* 0x000000020000780c */ /* 0x000fe20005f65670 */
[----:B------:R-:W-:Y:S01]  /*0e80*/  NOP ;  /* 0x0000000000007918 */ /* 0x000fe20000000000 */
[----:B------:R-:W-:Y:S01]  /*0e90*/  LOP3.LUT R0, R95, 0x1f, RZ, 0xc0, !PT ;  /* 0x0000001f5f007812 */ /* 0x000fe200078ec0ff */
[----:B------:R-:W-:Y:S02]  /*0ea0*/  UISETP.NE.AND UP4, UPT, UR17, URZ, UPT ;  /* 0x000000ff1100728c */ /* 0x000fe4000bf85270 */
[----:B-1----:R-:W-:-:S09]  /*0eb0*/  UISETP.EQ.U32.AND UP5, UPT, UR4, 0x1, UPT ;  /* 0x000000010400788c */ /* 0x002fd2000bfa2070 */
[----:B------:R-:W-:Y:S05]  /*0ec0*/  BRA.U !UP5, `(.L_x_16) ;  /* 0x000000010d087547 */ /* 0x000fea000b800000 */
[----:B---34-:R-:W-:Y:S01]  /*0ed0*/  UCGABAR_ARV ;  /* 0x00000000000079c7 */ /* 0x018fe20008000000 */
[----:B------:R-:W-:Y:S05]  /*0ee0*/  BRA `(.L_x_17) ;  /* 0x0000000000047947 */ /* 0x000fea0003800000 */
.L_x_16:
[----:B---34-:R-:W-:Y:S01]  /*0ef0*/  NOP ;  /* 0x0000000000007918 */ /* 0x018fe20000000000 */
.L_x_17:
[----:B------:R-:W1:Y:S01]  /*0f00*/  S2UR UR16, SR_CTAID.X ;  /* 0x00000000001079c3 */ /* 0x000e620000002500 */
[----:B------:R-:W-:-:S05]  /*0f10*/  CS2R.32 R87, SR_CgaSize ;  /* 0x0000000000577805 */ /* 0x000fca0000008a00 */
[----:B------:R-:W-:-:S05]  /*0f20*/  IMAD R87, R87, -0xa0, RZ ;  /* 0xffffff6057577824 */ /* 0x000fca00078e02ff */
[----:B------:R-:W-:-:S14]  /*0f30*/  R2UR UR5, R87 ;  /* 0x00000000570572ca */ /* 0x000fdc00000e0000 */
[----:B------:R-:W2:Y:S01]  /*0f40*/  LDCU UR5, c[0x0][UR5+0x2b0] ;  /* 0x00005600050577ac */ /* 0x000ea20008000800 */
[----:B------:R-:W-:-:S05]  /*0f50*/  CS2R.32 R87, SR_CgaSize ;  /* 0x0000000000577805 */ /* 0x000fca0000008a00 */
[----:B------:R-:W-:-:S05]  /*0f60*/  IMAD R87, R87, -0xa0, RZ ;  /* 0xffffff6057577824 */ /* 0x000fca00078e02ff */
[----:B------:R-:W-:-:S14]  /*0f70*/  R2UR UR4, R87 ;  /* 0x00000000570472ca */ /* 0x000fdc00000e0000 */
[----:B------:R-:W3:Y:S01]  /*0f80*/  LDCU UR4, c[0x0][UR4+0x2b4] ;  /* 0x00005680040477ac */ /* 0x000ee20008000800 */
[----:B------:R-:W4:Y:S01]  /*0f90*/  S2UR UR20, SR_CTAID.Y ;  /* 0x00000000001479c3 */ /* 0x000f220000002600 */
[----:B------:R-:W-:-:S05]  /*0fa0*/  CS2R.32 R87, SR_CgaSize ;  /* 0x0000000000577805 */ /* 0x000fca0000008a00 */
[----:B------:R-:W-:-:S05]  /*0fb0*/  IMAD R87, R87, -0xa0, RZ ;  /* 0xffffff6057577824 */ /* 0x000fca00078e02ff */
[----:B------:R-:W-:-:S14]  /*0fc0*/  R2UR UR7, R87 ;  /* 0x00000000570772ca */ /* 0x000fdc00000e0000 */
[----:B------:R-:W3:Y:S01]  /*0fd0*/  LDCU UR7, c[0x0][UR7+0x2a4] ;  /* 0x00005480070777ac */ /* 0x000ee20008000800 */
[----:B------:R-:W-:-:S05]  /*0fe0*/  CS2R.32 R87, SR_CgaSize ;  /* 0x0000000000577805 */ /* 0x000fca0000008a00 */
[----:B------:R-:W-:-:S05]  /*0ff0*/  IMAD R87, R87, -0xa0, RZ ;  /* 0xffffff6057577824 */ /* 0x000fca00078e02ff */
[----:B------:R-:W-:-:S14]  /*1000*/  R2UR UR59, R87 ;  /* 0x00000000573b72ca */ /* 0x000fdc00000e0000 */
[----:B------:R-:W3:Y:S01]  /*1010*/  LDCU UR59, c[0x0][UR59+0x2a0] ;  /* 0x000054003b3b77ac */ /* 0x000ee20008000800 */
[----:B------:R-:W3:Y:S01]  /*1020*/  S2UR UR8, SR_CgaCtaId ;  /* 0x00000000000879c3 */ /* 0x000ee20000008800 */
[----:B------:R-:W3:Y:S01]  /*1030*/  LDCU UR21, c[0x0][0xb24] ;  /* 0x00016480ff1577ac */ /* 0x000ee20008000800 */
[----:B------:R-:W3:Y:S01]  /*1040*/  LDCU UR42, c[0x0][0xb24] ;  /* 0x00016480ff2a77ac */ /* 0x000ee20008000800 */
[----:B-1----:R-:W-:Y:S01]  /*1050*/  I2FP.F32.U32 R3, UR16 ;  /* 0x0000001000037c45 */ /* 0x002fe20008201000 */
[----:B------:R-:W1:Y:S04]  /*1060*/  LDCU UR29, c[0x0][0xb30] ;  /* 0x00016600ff1d77ac */ /* 0x000e680008000800 */
[----:B--2---:R-:W-:Y:S01]  /*1070*/  FMUL R3, R3, UR5 ;  /* 0x0000000503037c20 */ /* 0x004fe20008400000 */
[----:B------:R-:W-:Y:S01]  /*1080*/  UMOV UR34, 0x5 ;  /* 0x0000000500227882 */ /* 0x000fe20000000000 */
[----:B----4-:R-:W-:-:S04]  /*1090*/  I2FP.F32.U32 R2, UR20 ;  /* 0x0000001400027c45 */ /* 0x010fc80008201000 */
[----:B------:R-:W2:Y:S01]  /*10a0*/  F2I.U32.TRUNC.NTZ R3, R3 ;  /* 0x0000000300037305 */ /* 0x000ea2000020f000 */
[----:B---3--:R-:W-:Y:S01]  /*10b0*/  FMUL R2, R2, UR4 ;  /* 0x0000000402027c20 */ /* 0x008fe20008400000 */
[----:B------:R-:W-:Y:S02]  /*10c0*/  ULOP3.LUT UR5, UR8, 0x2, URZ, 0xc0, !UPT ;  /* 0x0000000208057892 */ /* 0x000fe4000f8ec0ff */
[----:B------:R-:W-:-:S04]  /*10d0*/  ULOP3.LUT UR50, UR8, 0x1, URZ, 0xc0, !UPT ;  /* 0x0000000108327892 */ /* 0x000fc8000f8ec0ff */
[----:B------:R-:W3:Y:S01]  /*10e0*/  F2I.U32.TRUNC.NTZ R2, R2 ;  /* 0x0000000200027305 */ /* 0x000ee2000020f000 */
[----:B------:R-:W-:Y:S02]  /*10f0*/  UISETP.GT.U32.AND UP0, UPT, UR5, 0xffff, UPT ;  /* 0x0000ffff0500788c */ /* 0x000fe4000bf04070 */
[----:B------:R-:W-:Y:S02]  /*1100*/  UISETP.GT.U32.AND UP1, UPT, UR50, 0xffff, UPT ;  /* 0x0000ffff3200788c */ /* 0x000fe4000bf24070 */
[----:B------:R-:W-:Y:S01]  /*1110*/  USEL UR26, UR5, 0xffff, !UP0 ;  /* 0x0000ffff051a7887 */ /* 0x000fe2000c000000 */
[----:B--2---:R-:W-:Y:S01]  /*1120*/  R2UR UR4, R3 ;  /* 0x00000000030472ca */ /* 0x004fe200000e0000 */
[----:B------:R-:W-:Y:S02]  /*1130*/  USHF.R.U32.HI UR32, URZ, 0x1, UR8 ;  /* 0x00000001ff207899 */ /* 0x000fe40008011608 */
[----:B------:R-:W-:Y:S02]  /*1140*/  USHF.L.U32 UR31, UR8, 0xa, URZ ;  /* 0x0000000a081f7899 */ /* 0x000fe400080006ff */
[----:B------:R-:W-:-:S02]  /*1150*/  USHF.L.U32 UR30, UR8, 0xd, URZ ;  /* 0x0000000d081e7899 */ /* 0x000fc400080006ff */
[----:B------:R-:W-:Y:S01]  /*1160*/  USEL UR27, UR50, 0xffff, !UP1 ;  /* 0x0000ffff321b7887 */ /* 0x000fe2000c800000 */
[----:B---3--:R-:W-:Y:S02]  /*1170*/  R2UR UR6, R2 ;  /* 0x00000000020672ca */ /* 0x008fe400000e0000 */
[----:B------:R-:W-:-:S03]  /*1180*/  PRMT R2, RZ, 0x7610, R2 ;  /* 0x00007610ff027816 */ /* 0x000fc60000000002 */
[----:B------:R-:W-:-:S04]  /*1190*/  UIADD3 UR5, UPT, UPT, -UR4, URZ, URZ ;  /* 0x000000ff04057290 */ /* 0x000fc8000fffe1ff */
[----:B------:R-:W-:-:S04]  /*11a0*/  UIMAD UR59, UR59, UR5, UR16 ;  /* 0x000000053b3b72a4 */ /* 0x000fc8000f8e0210 */
[----:B------:R-:W-:-:S04]  /*11b0*/  UIADD3 UR4, UPT, UPT, -UR6, URZ, URZ ;  /* 0x000000ff06047290 */ /* 0x000fc8000fffe1ff */
[----:B------:R-:W-:-:S06]  /*11c0*/  UIMAD UR4, UR7, UR4, UR20 ;  /* 0x00000004070472a4 */ /* 0x000fcc000f8e0214 */
[----:B------:R-:W-:Y:S01]  /*11d0*/  IMAD.U32 R87, RZ, RZ, UR4 ;  /* 0x00000004ff577e24 */ /* 0x000fe2000f8e00ff */
[----:B-1----:R-:W-:Y:S06]  /*11e0*/  BRA.U UP4, `(.L_x_18) ;  /* 0x0000000104407547 */ /* 0x002fec000b800000 */
[----:B------:R-:W-:-:S13]  /*11f0*/  R2UR UR4, R87 ;  /* 0x00000000570472ca */ /* 0x000fda00000e0000 */
[----:B------:R-:W-:Y:S02]  /*1200*/  UISETP.NE.AND UP0, UPT, UR4, URZ, UPT ;  /* 0x000000ff0400728c */ /* 0x000fe4000bf05270 */
[----:B------:R-:W-:Y:S02]  /*1210*/  UISETP.NE.AND UP1, UPT, UR4, 0x1, UPT ;  /* 0x000000010400788c */ /* 0x000fe4000bf25270 */
[----:B------:R-:W-:Y:S02]  /*1220*/  UISETP.NE.AND UP2, UPT, UR59, URZ, UP0 ;  /* 0x000000ff3b00728c */ /* 0x000fe40008745270 */
[----:B------:R-:W-:Y:S02]  /*1230*/  USEL UR4, URZ, 0x2, UP0 ;  /* 0x00000002ff047887 */ /* 0x000fe40008000000 */
[----:B------:R-:W-:Y:S02]  /*1240*/  USEL UR8, URZ, 0x1, UP2 ;  /* 0x00000001ff087887 */ /* 0x000fe40009000000 */
[----:B------:R-:W-:-:S02]  /*1250*/  UISETP.NE.AND UP2, UPT, UR59, URZ, UPT ;  /* 0x000000ff3b00728c */ /* 0x000fc4000bf45270 */
[----:B------:R-:W-:Y:S02]  /*1260*/  USEL UR5, URZ, 0x4, UP1 ;  /* 0x00000004ff057887 */ /* 0x000fe40008800000 */
[----:B------:R-:W-:Y:S02]  /*1270*/  UISETP.NE.AND UP0, UPT, UR59, 0x1, UPT ;  /* 0x000000013b00788c */ /* 0x000fe4000bf05270 */
[----:B------:R-:W-:Y:S02]  /*1280*/  USEL UR6, URZ, 0x8, UP1 ;  /* 0x00000008ff067887 */ /* 0x000fe40008800000 */
[----:B------:R-:W-:Y:S02]  /*1290*/  USEL UR7, UR5, 0x4, UP2 ;  /* 0x0000000405077887 */ /* 0x000fe40009000000 */
[----:B------:R-:W-:Y:S02]  /*12a0*/  USEL UR4, UR4, 0x2, UP0 ;  /* 0x0000000204047887 */ /* 0x000fe40008000000 */
[----:B------:R-:W-:-:S02]  /*12b0*/  USEL UR5, UR6, 0x8, UP0 ;  /* 0x0000000806057887 */ /* 0x000fc40008000000 */
[----:B------:R-:W-:-:S04]  /*12c0*/  UIADD3 UR4, UPT, UPT, UR4, UR7, UR8 ;  /* 0x0000000704047290 */ /* 0x000fc8000fffe008 */
[----:B------:R-:W-:-:S06]  /*12d0*/  UIADD3 UR4, UPT, UPT, UR4, UR5, URZ ;  /* 0x0000000504047290 */ /* 0x000fcc000fffe0ff */
[----:B------:R-:W-:-:S07]  /*12e0*/  MOV R2, UR4 ;  /* 0x0000000400027c02 */ /* 0x000fce0008000f00 */
.L_x_18:
[----:B------:R-:W1:Y:S01]  /*12f0*/  S2UR UR36, SR_CTAID.Z ;  /* 0x00000000002479c3 */ /* 0x000e620000002700 */
[----:B------:R-:W-:Y:S01]  /*1300*/  UISETP.GE.AND UP0, UPT, UR21, 0x1, UPT ;  /* 0x000000011500788c */ /* 0x000fe2000bf06270 */
[----:B------:R-:W-:-:S08]  /*1310*/  UMOV UR33, 0x3 ;  /* 0x0000000300217882 */ /* 0x000fd00000000000 */
[----:B------:R-:W-:Y:S05]  /*1320*/  BRA.U !UP0, `(.L_x_19) ;  /* 0x0000000108d47547 */ /* 0x000fea000b800000 */
[----:B------:R-:W2:Y:S01]  /*1330*/  LDCU.128 UR12, c[0x0][0xb10] ;  /* 0x00016200ff0c77ac */ /* 0x000ea20008000c00 */
[----:B------:R-:W3:Y:S01]  /*1340*/  LDCU UR6, c[0x0][0x370] ;  /* 0x00006e00ff0677ac */ /* 0x000ee20008000800 */
[----:B------:R-:W4:Y:S01]  /*1350*/  LDCU UR5, c[0x0][0x374] ;  /* 0x00006e80ff0577ac */ /* 0x000f220008000800 */
[----:B------:R-:W1:Y:S01]  /*1360*/  LDCU UR28, c[0x0][0xb0c] ;  /* 0x00016180ff1c77ac */ /* 0x000e620008000800 */
[----:B------:R-:W1:Y:S01]  /*1370*/  LDCU UR4, c[0x0][0xb20] ;  /* 0x00016400ff0477ac */ /* 0x000e620008000800 */
[----:B------:R-:W1:Y:S01]  /*1380*/  LDCU.64 UR8, c[0x0][0xb28] ;  /* 0x00016500ff0877ac */ /* 0x000e620008000a00 */
[----:B--2---:R-:W-:Y:S02]  /*1390*/  UISETP.NE.AND UP0, UPT, UR14, 0x1, UPT ;  /* 0x000000010e00788c */ /* 0x004fe4000bf05270 */
[----:B----4-:R-:W-:Y:S02]  /*13a0*/  UIMAD.WIDE.U32 UR10, UR5, UR15, URZ ;  /* 0x0000000f050a72a5 */ /* 0x010fe4000f8e00ff */
[----:B---3--:R-:W-:-:S02]  /*13b0*/  UIMAD.WIDE.U32 UR22, UR6, UR12, URZ ;  /* 0x0000000c061672a5 */ /* 0x008fc4000f8e00ff */
[----:B-1----:R-:W-:Y:S02]  /*13c0*/  UISETP.NE.AND UP1, UPT, UR28, 0x1, UPT ;  /* 0x000000011c00788c */ /* 0x002fe4000bf25270 */
[----:B------:R-:W-:Y:S01]  /*13d0*/  UISETP.NE.AND UP2, UPT, UR21, 0x1, UPT ;  /* 0x000000011500788c */ /* 0x000fe2000bf45270 */
[----:B------:R-:W-:Y:S02]  /*13e0*/  UMOV UR10, UR11 ;  /* 0x0000000b000a7c82 */ /* 0x000fe40008000000 */
[----:B------:R-:W-:Y:S01]  /*13f0*/  UMOV UR22, UR23 ;  /* 0x0000001700167c82 */ /* 0x000fe20008000000 */
[----:B------:R-:W-:Y:S02]  /*1400*/  @UP0 USHF.R.U32.HI UR5, URZ, UR4, UR10 ;  /* 0x00000004ff050299 */ /* 0x000fe4000801160a */
[----:B------:R-:W-:Y:S02]  /*1410*/  UIMAD.WIDE.U32 UR24, UR20, UR15, URZ ;  /* 0x0000000f141872a5 */ /* 0x000fe4000f8e00ff */
[----:B------:R-:W-:-:S02]  /*1420*/  UIMAD.WIDE.U32 UR10, UR5, UR8, URZ ;  /* 0x00000008050a72a5 */ /* 0x000fc4000f8e00ff */
[----:B------:R-:W-:Y:S02]  /*1430*/  @UP1 USHF.R.U32.HI UR6, URZ, UR13, UR22 ;  /* 0x0000000dff061299 */ /* 0x000fe40008011616 */
[----:B------:R-:W-:Y:S02]  /*1440*/  UIMAD.WIDE.U32 UR18, UR16, UR12, URZ ;  /* 0x0000000c101272a5 */ /* 0x000fe4000f8e00ff */
[----:B------:R-:W-:Y:S01]  /*1450*/  UIMAD.WIDE.U32 UR22, UR6, UR8, URZ ;  /* 0x00000008061672a5 */ /* 0x000fe2000f8e00ff */
[----:B------:R-:W-:Y:S01]  /*1460*/  UMOV UR24, UR25 ;  /* 0x0000001900187c82 */ /* 0x000fe20008000000 */
[----:B------:R-:W-:Y:S01]  /*1470*/  UMOV UR10, UR11 ;  /* 0x0000000b000a7c82 */ /* 0x000fe20008000000 */
[----:B------:R-:W-:Y:S02]  /*1480*/  USHF.R.U32.HI UR24, URZ, UR4, UR24 ;  /* 0x00000004ff187299 */ /* 0x000fe40008011618 */
[----:B------:R-:W-:Y:S02]  /*1490*/  @UP2 USHF.R.U32.HI UR5, URZ, UR9, UR10 ;  /* 0x00000009ff052299 */ /* 0x000fe4000801160a */
[----:B------:R-:W-:Y:S01]  /*14a0*/  UMOV UR7, UR23 ;  /* 0x0000001700077c82 */ /* 0x000fe20008000000 */
[----:B------:R-:W-:Y:S01]  /*14b0*/  UMOV UR18, UR19 ;  /* 0x0000001300127c82 */ /* 0x000fe20008000000 */
[----:B------:R-:W-:-:S02]  /*14c0*/  @UP2 USHF.R.U32.HI UR6, URZ, UR9, UR7 ;  /* 0x00000009ff062299 */ /* 0x000fc40008011607 */
[----:B------:R-:W-:Y:S02]  /*14d0*/  USHF.R.U32.HI UR18, URZ, UR13, UR18 ;  /* 0x0000000dff127299 */ /* 0x000fe40008011612 */
[----:B------:R-:W-:Y:S02]  /*14e0*/  USEL UR4, UR20, UR24, !UP0 ;  /* 0x0000001814047287 */ /* 0x000fe4000c000000 */
[----:B------:R-:W-:Y:S02]  /*14f0*/  UIMAD UR7, UR5, UR21, URZ ;  /* 0x00000015050772a4 */ /* 0x000fe4000f8e02ff */
[----:B------:R-:W-:Y:S02]  /*1500*/  USEL UR5, UR16, UR18, !UP1 ;  /* 0x0000001210057287 */ /* 0x000fe4000c800000 */
[----:B------:R-:W-:Y:S02]  /*1510*/  UIMAD UR12, UR6, UR21, URZ ;  /* 0x00000015060c72a4 */ /* 0x000fe4000f8e02ff */
[----:B------:R-:W-:-:S02]  /*1520*/  UISETP.GE.AND UP0, UPT, UR4, UR7, UPT ;  /* 0x000000070400728c */ /* 0x000fc4000bf06270 */
[----:B------:R-:W-:Y:S02]  /*1530*/  UIMAD.WIDE.U32 UR10, UR4, UR8, URZ ;  /* 0x00000008040a72a5 */ /* 0x000fe4000f8e00ff */
[----:B------:R-:W-:Y:S02]  /*1540*/  UISETP.GE.OR UP0, UPT, UR5, UR12, UP0 ;  /* 0x0000000c0500728c */ /* 0x000fe40008706670 */
[----:B------:R-:W-:Y:S02]  /*1550*/  UIMAD.WIDE.U32 UR12, UR5, UR8, URZ ;  /* 0x00000008050c72a5 */ /* 0x000fe4000f8e00ff */
[----:B------:R-:W-:Y:S01]  /*1560*/  UIADD3 UR10, UPT, UPT, -UR4, URZ, URZ ;  /* 0x000000ff040a7290 */ /* 0x000fe2000fffe1ff */
[----:B------:R-:W-:Y:S01]  /*1570*/  UMOV UR8, UR11 ;  /* 0x0000000b00087c82 */ /* 0x000fe20008000000 */
[----:B------:R-:W-:Y:S02]  /*1580*/  UIADD3 UR11, UPT, UPT, -UR5, URZ, URZ ;  /* 0x000000ff050b7290 */ /* 0x000fe4000fffe1ff */
[----:B------:R-:W-:-:S03]  /*1590*/  USHF.R.U32.HI UR8, URZ, UR9, UR8 ;  /* 0x00000009ff087299 */ /* 0x000fc60008011608 */
[----:B------:R-:W-:Y:S01]  /*15a0*/  @!UP0 UMOV UR7, UR13 ;  /* 0x0000000d00078c82 */ /* 0x000fe20008000000 */
[----:B------:R-:W-:Y:S02]  /*15b0*/  UIMAD UR20, UR14, UR10, UR20 ;  /* 0x0000000a0e1472a4 */ /* 0x000fe4000f8e0214 */
[----:B------:R-:W-:Y:S02]  /*15c0*/  USEL UR8, UR4, UR8, !UP2 ;  /* 0x0000000804087287 */ /* 0x000fe4000d000000 */
[----:B------:R-:W-:Y:S02]  /*15d0*/  @!UP0 USHF.R.U32.HI UR7, URZ, UR9, UR7 ;  /* 0x00000009ff078299 */ /* 0x000fe40008011607 */
[----:B------:R-:W-:Y:S02]  /*15e0*/  UIADD3 UR9, UPT, UPT, -UR8, URZ, URZ ;  /* 0x000000ff08097290 */ /* 0x000fe4000fffe1ff */
[----:B------:R-:W-:Y:S02]  /*15f0*/  @!UP0 USEL UR7, UR5, UR7, !UP2 ;  /* 0x0000000705078287 */ /* 0x000fe4000d000000 */
[----:B------:R-:W-:-:S02]  /*1600*/  UIMAD UR9, UR21, UR9, UR4 ;  /* 0x00000009150972a4 */ /* 0x000fc4000f8e0204 */
[----:B------:R-:W-:Y:S02]  /*1610*/  @!UP0 UIADD3 UR8, UPT, UPT, UR8, -UR7, URZ ;  /* 0x8000000708088290 */ /* 0x000fe4000fffe0ff */
[----:B------:R-:W-:Y:S02]  /*1620*/  @!UP0 UIMAD UR6, UR9, UR6, UR7 ;  /* 0x00000006090682a4 */ /* 0x000fe4000f8e0207 */
[----:B------:R-:W-:Y:S02]  /*1630*/  @!UP0 UIMAD UR4, UR8, UR21, UR5 ;  /* 0x00000015080482a4 */ /* 0x000fe4000f8e0205 */
[----:B------:R-:W-:Y:S02]  /*1640*/  UIMAD UR16, UR28, UR11, UR16 ;  /* 0x0000000b1c1072a4 */ /* 0x000fe4000f8e0210 */
[----:B------:R-:W-:Y:S01]  /*1650*/  UIMAD UR20, UR4, UR14, UR20 ;  /* 0x0000000e041472a4 */ /* 0x000fe2000f8e0214 */
[----:B------:R-:W-:Y:S02]  /*1660*/  @!UP0 UMOV UR5, UR6 ;  /* 0x0000000600058c82 */ /* 0x000fe40008000000 */
[----:B------:R-:W-:-:S12]  /*1670*/  UIMAD UR16, UR5, UR28, UR16 ;  /* 0x0000001c051072a4 */ /* 0x000fd8000f8e0210 */
.L_x_19:
[----:B------:R-:W-:Y:S02]  /*1680*/  UISETP.NE.AND UP1, UPT, UR29, 0x1, UPT ;  /* 0x000000011d00788c */ /* 0x000fe4000bf25270 */
[----:B------:R-:W-:Y:S02]  /*1690*/  ULOP3.LUT UR27, UR27, 0xffff, URZ, 0xc0, !UPT ;  /* 0x0000ffff1b1b7892 */ /* 0x000fe4000f8ec0ff */
[----:B------:R-:W-:Y:S02]  /*16a0*/  ULOP3.LUT UR26, UR26, 0xffff, URZ, 0xc0, !UPT ;  /* 0x0000ffff1a1a7892 */ /* 0x000fe4000f8ec0ff */
[----:B------:R-:W-:Y:S02]  /*16b0*/  UISETP.NE.AND UP0, UPT, UR17, 0x2, UPT ;  /* 0x000000021100788c */ /* 0x000fe4000bf05270 */
[----:B------:R-:W-:Y:S02]  /*16c0*/  ULOP3.LUT UR31, UR31, 0x800, URZ, 0xc0, !UPT ;  /* 0x000008001f1f7892 */ /* 0x000fe4000f8ec0ff */
[----:B------:R-:W-:-:S02]  /*16d0*/  ULOP3.LUT UR30, UR30, 0x2000, URZ, 0xc0, !UPT ;  /* 0x000020001e1e7892 */ /* 0x000fc4000f8ec0ff */
[----:B------:R-:W-:Y:S02]  /*16e0*/  USHF.L.U32 UR27, UR34, UR27, URZ ;  /* 0x0000001b221b7299 */ /* 0x000fe400080006ff */
[----:B------:R-:W-:Y:S01]  /*16f0*/  USHF.L.U32 UR26, UR33, UR26, URZ ;  /* 0x0000001a211a7299 */ /* 0x000fe200080006ff */
[----:B------:R-:W-:Y:S11]  /*1700*/  BRA.U UP1, `(.L_x_20) ;  /* 0x0000000101447547 */ /* 0x000ff6000b800000 */
[----:B------:R-:W2:Y:S01]  /*1710*/  LDCU.128 UR8, c[0x0][0xb10] ;  /* 0x00016200ff0877ac */ /* 0x000ea20008000c00 */
[----:B------:R-:W3:Y:S01]  /*1720*/  LDCU UR12, c[0x0][0xb0c] ;  /* 0x00016180ff0c77ac */ /* 0x000ee20008000800 */
[----:B------:R-:W4:Y:S01]  /*1730*/  LDCU UR13, c[0x0][0xb20] ;  /* 0x00016400ff0d77ac */ /* 0x000f220008000800 */
[----:B--2---:R-:W-:Y:S02]  /*1740*/  UIMAD.WIDE.U32 UR6, UR16, UR8, URZ ;  /* 0x00000008100672a5 */ /* 0x004fe4000f8e00ff */
[----:B------:R-:W-:Y:S02]  /*1750*/  UIMAD.WIDE.U32 UR4, UR20, UR11, URZ ;  /* 0x0000000b140472a5 */ /* 0x000fe4000f8e00ff */
[----:B---3--:R-:W-:Y:S02]  /*1760*/  UISETP.NE.AND UP2, UPT, UR12, 0x1, UPT ;  /* 0x000000010c00788c */ /* 0x008fe4000bf45270 */
[----:B------:R-:W-:Y:S01]  /*1770*/  UISETP.NE.AND UP1, UPT, UR10, 0x1, UPT ;  /* 0x000000010a00788c */ /* 0x000fe2000bf25270 */
[----:B------:R-:W-:-:S02]  /*1780*/  UMOV UR6, UR7 ;  /* 0x0000000700067c82 */ /* 0x000fc40008000000 */
[----:B------:R-:W-:Y:S01]  /*1790*/  UMOV UR4, UR5 ;  /* 0x0000000500047c82 */ /* 0x000fe20008000000 */
[----:B------:R-:W-:Y:S02]  /*17a0*/  USHF.R.U32.HI UR6, URZ, UR9, UR6 ;  /* 0x00000009ff067299 */ /* 0x000fe40008011606 */
[----:B----4-:R-:W-:Y:S02]  /*17b0*/  USHF.R.U32.HI UR4, URZ, UR13, UR4 ;  /* 0x0000000dff047299 */ /* 0x010fe40008011604 */
[----:B------:R-:W-:Y:S02]  /*17c0*/  USEL UR5, UR16, UR6, !UP2 ;  /* 0x0000000610057287 */ /* 0x000fe4000d000000 */
[----:B------:R-:W-:-:S04]  /*17d0*/  USEL UR4, UR20, UR4, !UP1 ;  /* 0x0000000414047287 */ /* 0x000fc8000c800000 */
[----:B------:R-:W-:Y:S02]  /*17e0*/  UIADD3 UR6, UPT, UPT, UR5, -UR4, URZ ;  /* 0x8000000405067290 */ /* 0x000fe4000fffe0ff */
[----:B------:R-:W-:Y:S02]  /*17f0*/  UIADD3 UR4, UPT, UPT, -UR5, UR4, URZ ;  /* 0x0000000405047290 */ /* 0x000fe4000fffe1ff */
[----:B------:R-:W-:Y:S02]  /*1800*/  UIMAD UR20, UR6, UR10, UR20 ;  /* 0x0000000a061472a4 */ /* 0x000fe4000f8e0214 */
[----:B------:R-:W-:-:S12]  /*1810*/  UIMAD UR16, UR4, UR12, UR16 ;  /* 0x0000000c041072a4 */ /* 0x000fd8000f8e0210 */
.L_x_20:
[----:B------:R-:W-:Y:S05]  /*1820*/  BRA.U !UP5, `(.L_x_21) ;  /* 0x000000010d0c7547 */ /* 0x000fea000b800000 */
[----:B------:R-:W-:Y:S01]  /*1830*/  UCGABAR_WAIT ;  /* 0x0000000000007dc7 */ /* 0x000fe20008000000 */
[----:B------:R-:W-:Y:S01]  /*1840*/  CCTL.IVALL ;  /* 0x00000000ff00798f */ /* 0x000fe20002000000 */
[----:B------:R-:W-:Y:S05]  /*1850*/  BRA `(.L_x_22) ;  /* 0x0000000000047947 */ /* 0x000fea0003800000 */
.L_x_21:
[----:B------:R-:W-:Y:S06]  /*1860*/  BAR.SYNC.DEFER_BLOCKING 0x0 ;  /* 0x0000000000007b1d */ /* 0x000fec0000010000 */
.L_x_22:
[----:B------:R-:W-:Y:S05]  /*1870*/  BRA.U UP0, `(.L_x_23) ;  /* 0x0000001500a07547 */ /* 0x000fea000b800000 */
[----:B------:R-:W2:Y:S01]  /*1880*/  LDCU UR7, c[0x0][0x38c] ;  /* 0x00007180ff0777ac */ /* 0x000ea20008000800 */
[----:B------:R-:W3:Y:S01]  /*1890*/  S2UR UR8, SR_CgaCtaId ;  /* 0x00000000000879c3 */ /* 0x000ee20000008800 */
[----:B------:R-:W-:Y:S01]  /*18a0*/  PLOP3.LUT P1, PT, PT, PT, UP3, 0x80, 0x8 ;  /* 0x000000000008781c */ /* 0x000fe20003f2f038 */
[----:B------:R-:W-:Y:S01]  /*18b0*/  IMAD.MOV.U32 R12, RZ, RZ, 0x1 ;  /* 0x00000001ff0c7424 */ /* 0x000fe200078e00ff */
[----:B------:R-:W-:Y:S01]  /*18c0*/  UMOV UR21, 0x400 ;  /* 0x0000040000157882 */ /* 0x000fe20000000000 */
[----:B------:R-:W-:Y:S01]  /*18d0*/  USHF.L.U32 UR5, UR32, 0x5, URZ ;  /* 0x0000000520057899 */ /* 0x000fe200080006ff */
[----:B------:R-:W-:Y:S01]  /*18e0*/  ISETP.EQ.OR P2, PT, R0, RZ, P3 ;  /* 0x000000ff0000720c */ /* 0x000fe20001f42670 */
[----:B------:R-:W-:Y:S01]  /*18f0*/  UISETP.NE.AND UP1, UPT, UR17, URZ, UPT ;  /* 0x000000ff1100728c */ /* 0x000fe2000bf25270 */
[----:B------:R-:W-:Y:S02]  /*1900*/  PLOP3.LUT P1, PT, P1, PT, PT, 0x8, 0x80 ;  /* 0x000000000080781c */ /* 0x000fe40000f2e170 */
[----:B------:R-:W-:Y:S01]  /*1910*/  CS2R R10, SRZ ;  /* 0x00000000000a7805 */ /* 0x000fe2000001ff00 */
[----:B------:R-:W-:Y:S01]  /*1920*/  IMAD.MOV.U32 R9, RZ, RZ, RZ ;  /* 0x000000ffff097224 */ /* 0x000fe200078e00ff */
[----:B------:R-:W4:Y:S01]  /*1930*/  LDCU UR43, c[0x0][0x370] ;  /* 0x00006e00ff2b77ac */ /* 0x000f220008000800 */
[----:B------:R-:W-:Y:S01]  /*1940*/  IMAD.MOV.U32 R8, RZ, RZ, 0x1 ;  /* 0x00000001ff087424 */ /* 0x000fe200078e00ff */
[----:B------:R-:W1:Y:S01]  /*1950*/  LDCU.64 UR28, c[0x0][0x348] ;  /* 0x00006900ff1c77ac */ /* 0x000e620008000a00 */
[----:B--2---:R-:W-:-:S02]  /*1960*/  UIADD3 UR6, UPT, UPT, UR7, 0x3f, URZ ;  /* 0x0000003f07067890 */ /* 0x004fc4000fffe0ff */
[----:B------:R-:W-:Y:S02]  /*1970*/  UIADD3 UR49, UPT, UPT, UR7, 0x7e, URZ ;  /* 0x0000007e07317890 */ /* 0x000fe4000fffe0ff */
[----:B------:R-:W-:Y:S02]  /*1980*/  USHF.R.S32.HI UR4, URZ, 0x1f, UR6 ;  /* 0x0000001fff047899 */ /* 0x000fe40008011406 */
[----:B---3--:R-:W-:Y:S02]  /*1990*/  ULEA UR21, UR8, UR21, 0x18 ;  /* 0x0000001508157291 */ /* 0x008fe4000f8ec0ff */
[----:B------:R-:W-:Y:S02]  /*19a0*/  ULEA.HI UR4, UR4, UR6, URZ, 0x6 ;  /* 0x0000000604047291 */ /* 0x000fe4000f8f30ff */
[----:B------:R-:W-:Y:S02]  /*19b0*/  UIADD3 UR6, UPT, UPT, UR7, -0x1, URZ ;  /* 0xffffffff07067890 */ /* 0x000fe4000fffe0ff */
[----:B------:R-:W-:-:S02]  /*19c0*/  USHF.R.S32.HI UR45, URZ, 0x6, UR4 ;  /* 0x00000006ff2d7899 */ /* 0x000fc40008011404 */
[----:B------:R-:W-:Y:S02]  /*19d0*/  UISETP.GE.U32.AND UP2, UPT, UR6, -0x7f, UPT ;  /* 0xffffff810600788c */ /* 0x000fe4000bf46070 */
[----:B------:R-:W-:Y:S01]  /*19e0*/  UISETP.LT.U32.AND UP0, UPT, UR45, 0xa, UPT ;  /* 0x0000000a2d00788c */ /* 0x000fe2000bf01070 */
[----:B------:R-:W2:Y:S03]  /*19f0*/  LDCU UR41, c[0x0][0x374] ;  /* 0x00006e80ff2977ac */ /* 0x000ea60008000800 */
[----:B------:R-:W-:Y:S02]  /*1a00*/  USEL UR44, UR45, 0xa, UP0 ;  /* 0x0000000a2d2c7887 */ /* 0x000fe40008000000 */
[----:B------:R-:W-:Y:S02]  /*1a10*/  ULOP3.LUT UR46, UR5, 0x20, URZ, 0xe2, !UPT ;  /* 0x00000020052e7892 */ /* 0x000fe4000f8ee2ff */
[----:B------:R-:W-:-:S02]  /*1a20*/  UIADD3 UR24, UPT, UPT, UR44, -0x1, URZ ;  /* 0xffffffff2c187890 */ /* 0x000fc4000fffe0ff */
[----:B------:R-:W-:Y:S02]  /*1a30*/  @UP2 UIADD3 UR24, UPT, UPT, UR44, URZ, URZ ;  /* 0x000000ff2c182290 */ /* 0x000fe4000fffe0ff */
[----:B------:R-:W-:Y:S02]  /*1a40*/  USEL UR25, UR48, 0x2, UP1 ;  /* 0x0000000230197887 */ /* 0x000fe40008800000 */
[----:B------:R-:W-:Y:S02]  /*1a50*/  UIADD3 UR38, UPT, UPT, UR21, 0x6400, UR31 ;  /* 0x0000640015267890 */ /* 0x000fe4000fffe01f */
[----:B------:R-:W-:Y:S02]  /*1a60*/  UIADD3 UR37, UPT, UPT, UR21, 0x10400, UR30 ;  /* 0x0001040015257890 */ /* 0x000fe4000fffe01e */
[----:B------:R-:W-:Y:S02]  /*1a70*/  UIADD3 UR47, UPT, UPT, UR45, -UR44, URZ ;  /* 0x8000002c2d2f7290 */ /* 0x000fe4000fffe0ff */
[----:B------:R-:W-:Y:S01]  /*1a80*/  UIADD3 UR24, UPT, UPT, UR24, 0x1, URZ ;  /* 0x0000000118187890 */ /* 0x000fe2000fffe0ff */
[----:B-12-4-:R-:W-:-:S11]  /*1a90*/  UMOV UR7, URZ ;  /* 0x000000ff00077c82 */ /* 0x016fd60008000000 */
.L_x_43:
[----:B-1----:R-:W1:Y:S02]  /*1aa0*/  S2UR UR4, SR_CgaCtaId ;  /* 0x00000000000479c3 */ /* 0x002e640000008800 */
[----:B-1----:R-:W-:-:S09]  /*1ab0*/  UISETP.NE.AND UP0, UPT, UR4, URZ, UPT ;  /* 0x000000ff0400728c */ /* 0x002fd2000bf05270 */
[----:B------:R-:W-:Y:S05]  /*1ac0*/  BRA.U UP0, `(.L_x_24) ;  /* 0x0000000100287547 */ /* 0x000fea000b800000 */
[----:B------:R-:W-:Y:S02]  /*1ad0*/  LEA R0, R9, UR21, 0x3 ;  /* 0x0000001509007c11 */ /* 0x000fe4000f8e18ff */
[----:B------:R-:W-:-:S04]  /*1ae0*/  SHF.L.U32 R3, R8, 0x1f, RZ ;  /* 0x0000001f08037819 */ /* 0x000fc800000006ff */
[----:B------:R-:W1:Y:S02]  /*1af0*/  SYNCS.PHASECHK.TRANS64.TRYWAIT P0, [R0+URZ+0x160], R3 ;  /* 0x00016003000075a7 */ /* 0x000e6400080011ff */
[----:B-1----:R-:W-:Y:S05]  /*1b00*/  @!P0 BRA `(.L_x_25) ;  /* 0x0000008000348947 */ /* 0x002fea0003800000 */
.L_x_139:
[----:B------:R2:W-:Y:S01]  /*1b10*/  SYNCS.ARRIVE.TRANS64.A1T0 RZ, [R0+URZ+0x150], RZ ;  /* 0x000150ff00ff79a7 */ /* 0x0005e200081000ff */
[----:B------:R-:W-:-:S05]  /*1b20*/  VIADD R9, R9, 0x1 ;  /* 0x0000000109097836 */ /* 0x000fca0000000000 */
[----:B------:R-:W-:-:S04]  /*1b30*/  ISETP.NE.AND P0, PT, R9, 0x2, PT ;  /* 0x000000020900780c */ /* 0x000fc80003f05270 */
[----:B-1----:R-:W-:Y:S02]  /*1b40*/  SEL R3, RZ, 0x1, P0 ;  /* 0x00000001ff037807 */ /* 0x002fe40000000000 */
[----:B------:R-:W-:Y:S02]  /*1b50*/  SEL R9, R9, RZ, P0 ;  /* 0x000000ff09097207 */ /* 0x000fe40000000000 */
[----:B------:R-:W-:-:S07]  /*1b60*/  LOP3.LUT R8, R8, R3, RZ, 0x3c, !PT ;  /* 0x0000000308087212 */ /* 0x000fce00078e3cff */
.L_x_24:
[----:B------:R-:W-:Y:S01]  /*1b70*/  ULEA UR4, UR7, UR21, 0x3 ;  /* 0x0000001507047291 */ /* 0x000fe2000f8e18ff */
[----:B--2---:R-:W-:Y:S01]  /*1b80*/  SHF.L.U32 R0, R12, 0x1f, RZ ;  /* 0x0000001f0c007819 */ /* 0x004fe200000006ff */
[----:B------:R-:W-:Y:S02]  /*1b90*/  UISETP.GE.U32.AND UP0, UPT, UR49, 0x7f, UPT ;  /* 0x0000007f3100788c */ /* 0x000fe4000bf06070 */
[----:B------:R-:W-:Y:S02]  /*1ba0*/  ULEA UR11, UR20, UR50, 0x1 ;  /* 0x00000032140b7291 */ /* 0x000fe4000f8e08ff */
[----:B------:R-:W-:Y:S02]  /*1bb0*/  ULEA UR35, UR16, UR46, 0x6 ;  /* 0x0000002e10237291 */ /* 0x000fe4000f8e30ff */
[----:B------:R-:W-:Y:S01]  /*1bc0*/  USHF.L.U32 UR11, UR11, 0x7, URZ ;  /* 0x000000070b0b7899 */ /* 0x000fe200080006ff */
[----:B------:R1:W2:Y:S01]  /*1bd0*/  SYNCS.PHASECHK.TRANS64.TRYWAIT P0, [UR4+0x50], R0 ;  /* 0x00005000ff0075a7 */ /* 0x0002a20008001104 */
[----:B------:R-:W-:Y:S01]  /*1be0*/  UMOV UR6, URZ ;  /* 0x000000ff00067c82 */ /* 0x000fe20008000000 */
[----:B------:R-:W-:Y:S09]  /*1bf0*/  BRA.U !UP0, `(.L_x_26) ;  /* 0x0000000108c07547 */ /* 0x000ff2000b800000 */
[----:B------:R-:W-:Y:S01]  /*1c00*/  UMOV UR13, URZ ;  /* 0x000000ff000d7c82 */ /* 0x000fe20008000000 */
[----:B------:R-:W-:-:S05]  /*1c10*/  UMOV UR4, UR7 ;  /* 0x0000000700047c82 */ /* 0x000fca0008000000 */
.L_x_32:
[----:B------:R-:W-:Y:S01]  /*1c20*/  ULEA UR33, UR4, UR21, 0x3 ;  /* 0x0000001504217291 */ /* 0x000fe2000f8e18ff */
[----:B--2---:R-:W-:Y:S01]  /*1c30*/  @!P3 MOV R2, 0x5000 ;  /* 0x000050000002b802 */ /* 0x004fe20000000f00 */
[----:B--2-4-:R-:W-:Y:S10]  /*1c40*/  @P0 BRA `(.L_x_27) ;  /* 0x00000000000c0947 */ /* 0x014ff40003800000 */
[----:B------:R-:W-:-:S04]  /*1c50*/  SHF.L.U32 R3, R12, 0x1f, RZ ;  /* 0x0000001f0c037819 */ /* 0x000fc800000006ff */
[----:B------:R-:W2:Y:S02]  /*1c60*/  SYNCS.PHASECHK.TRANS64.TRYWAIT P0, [UR33+0x50], R3 ;  /* 0x00005003ff0075a7 */ /* 0x000ea40008001121 */
[----:B--2---:R-:W-:Y:S05]  /*1c70*/  @!P0 BRA `(.L_x_28) ;  /* 0x0000007c00ec8947 */ /* 0x004fea0003800000 */
.L_x_27:
[----:B------:R2:W-:Y:S01]  /*1c80*/  @!P3 SYNCS.ARRIVE.TRANS64 RZ, [UR33], R2 ;  /* 0x00000002ffffb9a7 */ /* 0x0005e20008000021 */
[----:B------:R-:W-:-:S04]  /*1c90*/  ULOP3.LUT UR5, UR25, 0x2, URZ, 0xfc, !UPT ;  /* 0x0000000219057892 */ /* 0x000fc8000f8efcff */
[----:B------:R-:W-:-:S09]  /*1ca0*/  UISETP.NE.AND UP0, UPT, UR5, 0x2, UPT ;  /* 0x000000020500788c */ /* 0x000fd2000bf05270 */
[----:B------:R-:W-:Y:S05]  /*1cb0*/  BRA.U UP0, `(.L_x_29) ;  /* 0x0000000100047547 */ /* 0x000fea000b800000 */
[----:B------:R-:W-:Y:S05]  /*1cc0*/  BPT.TRAP 0x1 ;  /* 0x000000040000795c */ /* 0x000fea0000300000 */
.L_x_29:
[----:B------:R-:W-:Y:S04]  /*1cd0*/  BSSY.RECONVERGENT B0, `(.L_x_30) ;  /* 0x0000003000007945 */ /* 0x000fe80003800200 */
[----:B------:R-:W-:Y:S05]  /*1ce0*/  @P2 BRA `(.L_x_31) ;  /* 0x0000000000042947 */ /* 0x000fea0003800000 */
[----:B------:R-:W-:Y:S05]  /*1cf0*/  BPT.TRAP 0x1 ;  /* 0x000000040000795c */ /* 0x000fea0000300000 */
.L_x_31:
[----:B------:R-:W-:Y:S05]  /*1d00*/  BSYNC.RECONVERGENT B0 ;  /* 0x0000000000007941 */ /* 0x000fea0003800200 */
.L_x_30:
[----:B------:R-:W-:Y:S02]  /*1d10*/  UIADD3 UR5, UPT, UPT, UR4, 0x1, URZ ;  /* 0x0000000104057890 */ /* 0x000fe4000fffe0ff */
[----:B------:R-:W-:Y:S02]  /*1d20*/  ULEA UR32, UR4, UR31, 0xc ;  /* 0x0000001f04207291 */ /* 0x000fe4000f8e60ff */
[----:B------:R-:W-:Y:S02]  /*1d30*/  UISETP.NE.AND UP0, UPT, UR5, 0xa, UPT ;  /* 0x0000000a0500788c */ /* 0x000fe4000bf05270 */
[----:B------:R-:W-:Y:S02]  /*1d40*/  ULEA UR8, UR4, UR30, 0xe ;  /* 0x0000001e04087291 */ /* 0x000fe4000f8e70ff */
[----:B------:R-:W-:Y:S02]  /*1d50*/  USEL UR6, URZ, 0x1, UP0 ;  /* 0x00000001ff067887 */ /* 0x000fe40008000000 */
[----:B------:R-:W-:-:S02]  /*1d60*/  USEL UR7, UR5, URZ, UP0 ;  /* 0x000000ff05077287 */ /* 0x000fc40008000000 */
[----:B------:R-:W-:Y:S02]  /*1d70*/  UIADD3 UR4, UP0, UPT, UR28, 0x180, URZ ;  /* 0x000001801c047890 */ /* 0x000fe4000ff1e0ff */
[----:B------:R-:W-:Y:S01]  /*1d80*/  ULEA UR5, UR7, UR21, 0x3 ;  /* 0x0000001507057291 */ /* 0x000fe2000f8e18ff */
[----:B------:R-:W-:Y:S01]  /*1d90*/  LOP3.LUT R12, R12, UR6, RZ, 0x3c, !PT ;  /* 0x000000060c0c7c12 */ /* 0x000fe2000f8e3cff */
[----:B------:R-:W-:Y:S02]  /*1da0*/  USHF.L.U32 UR34, UR13, 0x6, URZ ;  /* 0x000000060d227899 */ /* 0x000fe400080006ff */
[----:B------:R-:W-:Y:S01]  /*1db0*/  UIADD3 UR13, UPT, UPT, UR13, 0x1, URZ ;  /* 0x000000010d0d7890 */ /* 0x000fe2000fffe0ff */
[----:B-1----:R-:W-:Y:S01]  /*1dc0*/  SHF.L.U32 R0, R12, 0x1f, RZ ;  /* 0x0000001f0c007819 */ /* 0x002fe200000006ff */
[----:B------:R-:W-:Y:S02]  /*1dd0*/  UIADD3 UR14, UP1, UPT, UR28, 0x80, URZ ;  /* 0x000000801c0e7890 */ /* 0x000fe4000ff3e0ff */
[----:B------:R-:W-:Y:S01]  /*1de0*/  UIADD3 UR32, UPT, UPT, UR21, 0x6400, UR32 ;  /* 0x0000640015207890 */ /* 0x000fe2000fffe020 */
[----:B------:R3:W4:Y:S01]  /*1df0*/  SYNCS.PHASECHK.TRANS64.TRYWAIT P0, [UR5+0x50], R0 ;  /* 0x00005000ff0075a7 */ /* 0x0007220008001105 */
[----:B------:R-:W-:-:S02]  /*1e00*/  UIADD3.X UR5, UPT, UPT, URZ, UR29, URZ, UP0, !UPT ;  /* 0x0000001dff057290 */ /* 0x000fc400087fe4ff */
[----:B------:R-:W-:Y:S02]  /*1e10*/  UISETP.NE.AND UP0, UPT, UR13, UR24, UPT ;  /* 0x000000180d00728c */ /* 0x000fe4000bf05270 */
[----:B------:R-:W-:Y:S02]  /*1e20*/  UIADD3.X UR15, UPT, UPT, URZ, UR29, URZ, UP1, !UPT ;  /* 0x0000001dff0f7290 */ /* 0x000fe40008ffe4ff */
[----:B------:R-:W-:Y:S02]  /*1e30*/  UPRMT UR16, URZ, 0x5410, UR27 ;  /* 0x00005410ff107896 */ /* 0x000fe4000800001b */
[----:B------:R-:W-:Y:S02]  /*1e40*/  UIADD3 UR8, UPT, UPT, UR21, 0x10400, UR8 ;  /* 0x0001040015087890 */ /* 0x000fe4000fffe008 */
[----:B------:R-:W-:Y:S01]  /*1e50*/  UPRMT UR6, URZ, 0x5410, UR26 ;  /* 0x00005410ff067896 */ /* 0x000fe2000800001a */
[----:B------:R-:W-:Y:S01]  /*1e60*/  UMOV UR18, 0x0 ;  /* 0x0000000000127882 */ /* 0x000fe20000000000 */
[----:B------:R-:W-:Y:S01]  /*1e70*/  UMOV UR19, 0x10000000 ;  /* 0x1000000000137882 */ /* 0x000fe20000000000 */
[----:B------:R-:W-:Y:S01]  /*1e80*/  UMOV UR12, UR36 ;  /* 0x00000024000c7c82 */ /* 0x000fe20008000000 */
[----:B------:R-:W-:Y:S01]  /*1e90*/  UMOV UR9, UR33 ;  /* 0x0000002100097c82 */ /* 0x000fe20008000000 */
[----:B------:R-:W-:Y:S01]  /*1ea0*/  UMOV UR10, UR34 ;  /* 0x00000022000a7c82 */ /* 0x000fe20008000000 */
[----:B------:R-:W-:Y:S03]  /*1eb0*/  UTMALDG.3D.MULTICAST [UR32], [UR14], UR16, desc[UR18] ;  /* 0x000012200e0073b4 */ /* 0x000fe60008011810 */
[----:B------:R1:W-:Y:S02]  /*1ec0*/  UTMALDG.3D.MULTICAST [UR8], [UR4], UR6, desc[UR18] ;  /* 0x00001208040073b4 */ /* 0x0003e40008011806 */
[----:B-1----:R-:W-:Y:S01]  /*1ed0*/  UMOV UR6, UR24 ;  /* 0x0000001800067c82 */ /* 0x002fe20008000000 */
[----:B------:R-:W-:Y:S01]  /*1ee0*/  UMOV UR4, UR7 ;  /* 0x0000000700047c82 */ /* 0x000fe20008000000 */
[----:B---3--:R-:W-:Y:S05]  /*1ef0*/  BRA.U UP0, `(.L_x_32) ;  /* 0xfffffffd00487547 */ /* 0x008fea000b83ffff */
.L_x_26:
[----:B------:R-:W-:Y:S01]  /*1f00*/  ULEA UR4, UR7, UR21, 0x3 ;  /* 0x0000001507047291 */ /* 0x000fe2000f8e18ff */
[----:B-1----:R-:W-:Y:S01]  /*1f10*/  SHF.L.U32 R0, R12, 0x1f, RZ ;  /* 0x0000001f0c007819 */ /* 0x002fe200000006ff */
[----:B------:R-:W-:Y:S01]  /*1f20*/  @!P1 SYNCS.ARRIVE.TRANS64.A1T0 RZ, [UR21+0xe8], RZ ;  /* 0x0000e8ffffff99a7 */ /* 0x000fe20008100015 */
[----:B------:R-:W-:-:S06]  /*1f30*/  UISETP.GT.AND UP0, UPT, UR45, UR44, UPT ;  /* 0x0000002c2d00728c */ /* 0x000fcc000bf04270 */
[----:B--2-4-:R1:W2:Y:S03]  /*1f40*/  SYNCS.PHASECHK.TRANS64.TRYWAIT P0, [UR4+0x50], R0 ;  /* 0x00005000ff0075a7 */ /* 0x0142a60008001104 */
[----:B------:R-:W-:Y:S05]  /*1f50*/  BRA.U !UP0, `(.L_x_33) ;  /* 0x0000000108bc7547 */ /* 0x000fea000b800000 */
[----:B------:R-:W-:Y:S01]  /*1f60*/  UIADD3 UR13, UPT, UPT, UR47, UR6, URZ ;  /* 0x000000062f0d7290 */ /* 0x000fe2000fffe0ff */
[----:B------:R-:W-:-:S11]  /*1f70*/  UMOV UR4, UR7 ;  /* 0x0000000700047c82 */ /* 0x000fd60008000000 */
.L_x_39:
[----:B------:R-:W-:Y:S01]  /*1f80*/  ULEA UR17, UR4, UR21, 0x3 ;  /* 0x0000001504117291 */ /* 0x000fe2000f8e18ff */
[----:B--2---:R-:W-:Y:S01]  /*1f90*/  @!P3 MOV R2, 0x5000 ;  /* 0x000050000002b802 */ /* 0x004fe20000000f00 */
[----:B--2-4-:R-:W-:Y:S10]  /*1fa0*/  @P0 BRA `(.L_x_34) ;  /* 0x00000000000c0947 */ /* 0x014ff40003800000 */
[----:B------:R-:W-:-:S04]  /*1fb0*/  SHF.L.U32 R3, R12, 0x1f, RZ ;  /* 0x0000001f0c037819 */ /* 0x000fc800000006ff */
[----:B------:R-:W2:Y:S02]  /*1fc0*/  SYNCS.PHASECHK.TRANS64.TRYWAIT P0, [UR17+0x50], R3 ;  /* 0x00005003ff0075a7 */ /* 0x000ea40008001111 */
[----:B--2---:R-:W-:Y:S05]  /*1fd0*/  @!P0 BRA `(.L_x_35) ;  /* 0x0000007c002c8947 */ /* 0x004fea0003800000 */
.L_x_34:
[----:B------:R2:W-:Y:S01]  /*1fe0*/  @!P3 SYNCS.ARRIVE.TRANS64 RZ, [UR17], R2 ;  /* 0x00000002ffffb9a7 */ /* 0x0005e20008000011 */
[----:B------:R-:W-:-:S04]  /*1ff0*/  ULOP3.LUT UR5, UR25, 0x2, URZ, 0xfc, !UPT ;  /* 0x0000000219057892 */ /* 0x000fc8000f8efcff */
[----:B------:R-:W-:-:S09]  /*2000*/  UISETP.NE.AND UP0, UPT, UR5, 0x2, UPT ;  /* 0x000000020500788c */ /* 0x000fd2000bf05270 */
[----:B------:R-:W-:Y:S05]  /*2010*/  BRA.U UP0, `(.L_x_36) ;  /* 0x0000000100047547 */ /* 0x000fea000b800000 */
[----:B------:R-:W-:Y:S05]  /*2020*/  BPT.TRAP 0x1 ;  /* 0x000000040000795c */ /* 0x000fea0000300000 */
.L_x_36:
[----:B------:R-:W-:Y:S04]  /*2030*/  BSSY.RECONVERGENT B0, `(.L_x_37) ;  /* 0x0000003000007945 */ /* 0x000fe80003800200 */
[----:B------:R-:W-:Y:S05]  /*2040*/  @P2 BRA `(.L_x_38) ;  /* 0x0000000000042947 */ /* 0x000fea0003800000 */
[----:B------:R-:W-:Y:S05]  /*2050*/  BPT.TRAP 0x1 ;  /* 0x000000040000795c */ /* 0x000fea0000300000 */
.L_x_38:
[----:B------:R-:W-:Y:S05]  /*2060*/  BSYNC.RECONVERGENT B0 ;  /* 0x0000000000007941 */ /* 0x000fea0003800200 */
.L_x_37:
[----:B------:R-:W-:Y:S02]  /*2070*/  UIADD3 UR5, UPT, UPT, UR4, 0x1, URZ ;  /* 0x0000000104057890 */ /* 0x000fe4000fffe0ff */
[----:B------:R-:W-:Y:S02]  /*2080*/  UIADD3 UR14, UP1, UPT, UR28, 0x80, URZ ;  /* 0x000000801c0e7890 */ /* 0x000fe4000ff3e0ff */
[----:B------:R-:W-:Y:S02]  /*2090*/  UISETP.NE.AND UP0, UPT, UR5, 0xa, UPT ;  /* 0x0000000a0500788c */ /* 0x000fe4000bf05270 */
[----:B------:R-:W-:Y:S02]  /*20a0*/  ULEA UR16, UR4, UR38, 0xc ;  /* 0x0000002604107291 */ /* 0x000fe4000f8e60ff */
[----:B------:R-:W-:Y:S02]  /*20b0*/  USEL UR8, URZ, 0x1, UP0 ;  /* 0x00000001ff087887 */ /* 0x000fe40008000000 */
[----:B------:R-:W-:-:S02]  /*20c0*/  USEL UR7, UR5, URZ, UP0 ;  /* 0x000000ff05077287 */ /* 0x000fc40008000000 */
[----:B------:R-:W-:Y:S02]  /*20d0*/  UIADD3 UR22, UP0, UPT, UR28, 0x180, URZ ;  /* 0x000001801c167890 */ /* 0x000fe4000ff1e0ff */
[----:B------:R-:W-:Y:S01]  /*20e0*/  ULEA UR5, UR7, UR21, 0x3 ;  /* 0x0000001507057291 */ /* 0x000fe2000f8e18ff */
[----:B------:R-:W-:Y:S01]  /*20f0*/  LOP3.LUT R12, R12, UR8, RZ, 0x3c, !PT ;  /* 0x000000080c0c7c12 */ /* 0x000fe2000f8e3cff */
[----:B------:R-:W-:Y:S02]  /*2100*/  ULEA UR8, UR4, UR37, 0xe ;  /* 0x0000002504087291 */ /* 0x000fe4000f8e70ff */
[----:B------:R-:W-:Y:S01]  /*2110*/  USHF.L.U32 UR18, UR6, 0x6, URZ ;  /* 0x0000000606127899 */ /* 0x000fe200080006ff */
[----:B-1----:R-:W-:Y:S01]  /*2120*/  SHF.L.U32 R0, R12, 0x1f, RZ ;  /* 0x0000001f0c007819 */ /* 0x002fe200000006ff */
[----:B------:R-:W-:Y:S02]  /*2130*/  UPRMT UR4, URZ, 0x5410, UR27 ;  /* 0x00005410ff047896 */ /* 0x000fe4000800001b */
[----:B------:R-:W-:Y:S01]  /*2140*/  UIADD3.X UR15, UPT, UPT, URZ, UR29, URZ, UP1, !UPT ;  /* 0x0000001dff0f7290 */ /* 0x000fe20008ffe4ff */
[----:B------:R3:W4:Y:S01]  /*2150*/  SYNCS.PHASECHK.TRANS64.TRYWAIT P0, [UR5+0x50], R0 ;  /* 0x00005000ff0075a7 */ /* 0x0007220008001105 */
[----:B------:R-:W-:-:S02]  /*2160*/  UPRMT UR5, URZ, 0x5410, UR26 ;  /* 0x00005410ff057896 */ /* 0x000fc4000800001a */
[----:B------:R-:W-:Y:S01]  /*2170*/  UIADD3.X UR23, UPT, UPT, URZ, UR29, URZ, UP0, !UPT ;  /* 0x0000001dff177290 */ /* 0x000fe200087fe4ff */
[----:B------:R-:W-:Y:S01]  /*2180*/  UMOV UR32, 0x0 ;  /* 0x0000000000207882 */ /* 0x000fe20000000000 */
[----:B------:R-:W-:Y:S01]  /*2190*/  UMOV UR33, 0x10000000 ;  /* 0x1000000000217882 */ /* 0x000fe20000000000 */
[----:B------:R-:W-:Y:S01]  /*21a0*/  UMOV UR19, UR35 ;  /* 0x0000002300137c82 */ /* 0x000fe20008000000 */
[----:B------:R-:W-:Y:S01]  /*21b0*/  UMOV UR20, UR36 ;  /* 0x0000002400147c82 */ /* 0x000fe20008000000 */
[----:B------:R-:W-:Y:S01]  /*21c0*/  UMOV UR12, UR36 ;  /* 0x00000024000c7c82 */ /* 0x000fe20008000000 */
[----:B------:R-:W-:Y:S01]  /*21d0*/  UMOV UR9, UR17 ;  /* 0x0000001100097c82 */ /* 0x000fe20008000000 */
[----:B------:R-:W-:Y:S01]  /*21e0*/  UMOV UR10, UR18 ;  /* 0x00000012000a7c82 */ /* 0x000fe20008000000 */
[----:B------:R1:W-:Y:S01]  /*21f0*/  UTMALDG.3D.MULTICAST [UR16], [UR14], UR4, desc[UR32] ;  /* 0x000020100e0073b4 */ /* 0x0003e20008011804 */
[----:B------:R-:W-:-:S04]  /*2200*/  UIADD3 UR6, UPT, UPT, UR6, 0x1, URZ ;  /* 0x0000000106067890 */ /* 0x000fc8000fffe0ff */
[----:B------:R-:W-:Y:S01]  /*2210*/  UISETP.NE.AND UP0, UPT, UR6, UR13, UPT ;  /* 0x0000000d0600728c */ /* 0x000fe2000bf05270 */
[----:B------:R3:W-:Y:S01]  /*2220*/  UTMALDG.3D.MULTICAST [UR8], [UR22], UR5, desc[UR32] ;  /* 0x00002008160073b4 */ /* 0x0007e20008011805 */
[----:B-1----:R-:W-:-:S07]  /*2230*/  UMOV UR4, UR7 ;  /* 0x0000000700047c82 */ /* 0x002fce0008000000 */
[----:B---3--:R-:W-:Y:S05]  /*2240*/  BRA.U UP0, `(.L_x_39) ;  /* 0xfffffffd004c7547 */ /* 0x008fea000b83ffff */
.L_x_33:
[C---:B------:R-:W-:Y:S01]  /*2250*/  LEA R3, R11.reuse, UR21, 0x3 ;  /* 0x000000150b037c11 */ /* 0x040fe2000f8e18ff */
[----:B------:R-:W-:Y:S01]  /*2260*/  NOP ;  /* 0x0000000000007918 */ /* 0x000fe20000000000 */
[----:B-1----:R-:W-:Y:S02]  /*2270*/  SHF.L.U32 R0, R10, 0x1f, RZ ;  /* 0x0000001f0a007819 */ /* 0x002fe400000006ff */
[----:B------:R-:W-:Y:S02]  /*2280*/  LEA R5, R11, UR21, 0x4 ;  /* 0x000000150b057c11 */ /* 0x000fe4000f8e20ff */
[----:B--2-4-:R-:W1:Y:S02]  /*2290*/  SYNCS.PHASECHK.TRANS64.TRYWAIT P0, [R3+URZ+0xf0], R0 ;  /* 0x0000f000030075a7 */ /* 0x014e6400080011ff */
[----:B-1----:R-:W-:Y:S05]  /*22a0*/  @!P0 BRA `(.L_x_40) ;  /* 0x0000007800908947 */ /* 0x002fea0003800000 */
.L_x_142:
[----:B------:R-:W2:Y:S01]  /*22b0*/  LDS.128 R4, [R5+0x180] ;  /* 0x0001800005047984 */ /* 0x000ea20000000c00 */
[----:B------:R-:W-:Y:S01]  /*22c0*/  UISETP.GE.AND UP0, UPT, UR42, 0x1, UPT ;  /* 0x000000012a00788c */ /* 0x000fe2000bf06270 */
[----:B------:R-:W-:Y:S01]  /*22d0*/  @!PT LDS RZ, [RZ] ;  /* 0x00000000fffff984 */ /* 0x000fe20000000800 */
[----:B------:R-:W-:Y:S01]  /*22e0*/  @!PT LDS RZ, [RZ] ;  /* 0x00000000fffff984 */ /* 0x000fe20000000800 */
[----:B------:R-:W-:Y:S01]  /*22f0*/  @!PT LDS RZ, [RZ] ;  /* 0x00000000fffff984 */ /* 0x000fe20000000800 */
[----:B------:R-:W-:Y:S01]  /*2300*/  @!PT LDS RZ, [RZ] ;  /* 0x00000000fffff984 */ /* 0x000fe20000000800 */
[----:B------:R3:W-:Y:S06]  /*2310*/  MEMBAR.ALL.CTA ;  /* 0x0000000000007992 */ /* 0x0007ec0000008000 */
[----:B---3--:R-:W3:Y:S01]  /*2320*/  FENCE.VIEW.ASYNC.S ;  /* 0x00000000000073c6 */ /* 0x008ee20000000000 */
[----:B--2---:R-:W-:-:S13]  /*2330*/  LOP3.LUT P0, RZ, R6, 0x1, RZ, 0xc0, !PT ;  /* 0x0000000106ff7812 */ /* 0x004fda000780c0ff */
[----:B---3--:R-:W-:Y:S01]  /*2340*/  VOTEU.ANY UP1, P0 ;  /* 0x0000000000ff7886 */ /* 0x008fe20000020100 */
[----:B------:R-:W-:-:S13]  /*2350*/  PLOP3.LUT P0, PT, PT, PT, UP1, 0x80, 0x8 ;  /* 0x000000000008781c */ /* 0x000fda0003f0f018 */
[----:B-1----:R-:W-:Y:S02]  /*2360*/  @P0 LOP3.LUT R0, R5, 0xffff, RZ, 0xc0, !PT ;  /* 0x0000ffff05000812 */ /* 0x002fe400078ec0ff */
[----:B------:R-:W-:Y:S02]  /*2370*/  @P0 MOV R2, R4 ;  /* 0x0000000400020202 */ /* 0x000fe40000000f00 */
[----:B------:R-:W-:Y:S01]  /*2380*/  @P0 R2UR UR5, R0 ;  /* 0x00000000000502ca */ /* 0x000fe200000e0000 */
[----:B------:R-:W-:Y:S01]  /*2390*/  VIADD R0, R3, 0x100 ;  /* 0x0000010003007836 */ /* 0x000fe20000000000 */
[----:B------:R-:W-:Y:S02]  /*23a0*/  @P0 SHF.R.U32.HI R4, RZ, 0x10, R5 ;  /* 0x00000010ff040819 */ /* 0x000fe40000011605 */
[----:B------:R-:W-:Y:S02]  /*23b0*/  @P0 R2UR UR6, R2 ;  /* 0x00000000020602ca */ /* 0x000fe400000e0000 */
[----:B------:R-:W-:-:S02]  /*23c0*/  PRMT R0, RZ, 0x654, R0 ;  /* 0x00000654ff007816 */ /* 0x000fc40000000000 */
[----:B------:R-:W-:Y:S02]  /*23d0*/  @P0 R2UR UR4, R4 ;  /* 0x00000000040402ca */ /* 0x000fe400000e0000 */
[----:B------:R1:W-:Y:S03]  /*23e0*/  SYNCS.ARRIVE.TRANS64.RED.A1T0 RZ, [R0+URZ], RZ ;  /* 0x000000ff00ff79a7 */ /* 0x0003e600081004ff */
[----:B------:R-:W-:-:S04]  /*23f0*/  @UP1 UMOV UR39, UR5 ;  /* 0x0000000500271c82 */ /* 0x000fc80008000000 */
[----:B------:R-:W-:-:S04]  /*2400*/  @UP1 UMOV UR40, UR6 ;  /* 0x0000000600281c82 */ /* 0x000fc80008000000 */
[----:B------:R-:W-:Y:S01]  /*2410*/  @UP1 UMOV UR36, UR4 ;  /* 0x0000000400241c82 */ /* 0x000fe20008000000 */
[----:B------:R-:W-:Y:S05]  /*2420*/  BRA.U !UP0, `(.L_x_41) ;  /* 0x0000000108d47547 */ /* 0x000fea000b800000 */
[----:B------:R-:W2:Y:S01]  /*2430*/  LDCU.128 UR12, c[0x0][0xb10] ;  /* 0x00016200ff0c77ac */ /* 0x000ea20008000c00 */
[----:B------:R-:W3:Y:S01]  /*2440*/  LDCU UR22, c[0x0][0xb20] ;  /* 0x00016400ff1677ac */ /* 0x000ee20008000800 */
[----:B------:R-:W4:Y:S01]  /*2450*/  LDCU UR20, c[0x0][0xb0c] ;  /* 0x00016180ff1477ac */ /* 0x000f220008000800 */
[----:B------:R-:W1:Y:S01]  /*2460*/  LDCU.64 UR8, c[0x0][0xb28] ;  /* 0x00016500ff0877ac */ /* 0x000e620008000a00 */
[----:B------:R-:W-:Y:S02]  /*2470*/  UISETP.NE.AND UP3, UPT, UR42, 0x1, UPT ;  /* 0x000000012a00788c */ /* 0x000fe4000bf65270 */
[----:B--2---:R-:W-:Y:S02]  /*2480*/  UIMAD.WIDE.U32 UR10, UR41, UR15, URZ ;  /* 0x0000000f290a72a5 */ /* 0x004fe4000f8e00ff */
[----:B------:R-:W-:Y:S02]  /*2490*/  UIMAD.WIDE.U32 UR4, UR43, UR12, URZ ;  /* 0x0000000c2b0472a5 */ /* 0x000fe4000f8e00ff */
[----:B------:R-:W-:-:S02]  /*24a0*/  UISETP.NE.AND UP0, UPT, UR14, 0x1, UPT ;  /* 0x000000010e00788c */ /* 0x000fc4000bf05270 */
[----:B------:R-:W-:Y:S01]  /*24b0*/  UIMAD.WIDE.U32 UR18, UR39, UR15, URZ ;  /* 0x0000000f271272a5 */ /* 0x000fe2000f8e00ff */
[----:B------:R-:W-:Y:S02]  /*24c0*/  UMOV UR10, UR11 ;  /* 0x0000000b000a7c82 */ /* 0x000fe40008000000 */
[----:B------:R-:W-:Y:S01]  /*24d0*/  UMOV UR4, UR5 ;  /* 0x0000000500047c82 */ /* 0x000fe20008000000 */
[----:B---3--:R-:W-:Y:S02]  /*24e0*/  USHF.R.U32.HI UR10, URZ, UR22, UR10 ;  /* 0x00000016ff0a7299 */ /* 0x008fe4000801160a */
[----:B----4-:R-:W-:Y:S02]  /*24f0*/  UISETP.NE.AND UP2, UPT, UR20, 0x1, UPT ;  /* 0x000000011400788c */ /* 0x010fe4000bf45270 */
[----:B------:R-:W-:Y:S02]  /*2500*/  USHF.R.U32.HI UR4, URZ, UR13, UR4 ;  /* 0x0000000dff047299 */ /* 0x000fe40008011604 */
[----:B------:R-:W-:-:S02]  /*2510*/  USEL UR5, UR41, UR10, !UP0 ;  /* 0x0000000a29057287 */ /* 0x000fc4000c000000 */
[----:B------:R-:W-:Y:S02]  /*2520*/  USEL UR6, UR43, UR4, !UP2 ;  /* 0x000000042b067287 */ /* 0x000fe4000d000000 */
[----:B-1----:R-:W-:Y:S01]  /*2530*/  UIMAD.WIDE.U32 UR10, UR5, UR8, URZ ;  /* 0x00000008050a72a5 */ /* 0x002fe2000f8e00ff */
[----:B------:R-:W-:Y:S01]  /*2540*/  UMOV UR4, UR19 ;  /* 0x0000001300047c82 */ /* 0x000fe20008000000 */
[----:B------:R-:W-:Y:S02]  /*2550*/  UIMAD.WIDE.U32 UR16, UR40, UR12, URZ ;  /* 0x0000000c281072a5 */ /* 0x000fe4000f8e00ff */
[----:B------:R-:W-:-:S03]  /*2560*/  UIMAD.WIDE.U32 UR18, UR6, UR8, URZ ;  /* 0x00000008061272a5 */ /* 0x000fc6000f8e00ff */
[----:B------:R-:W-:Y:S01]  /*2570*/  UMOV UR10, UR11 ;  /* 0x0000000b000a7c82 */ /* 0x000fe20008000000 */
[----:B------:R-:W-:Y:S02]  /*2580*/  USHF.R.U32.HI UR4, URZ, UR22, UR4 ;  /* 0x00000016ff047299 */ /* 0x000fe40008011604 */
[----:B------:R-:W-:Y:S01]  /*2590*/  @UP3 USHF.R.U32.HI UR5, URZ, UR9, UR10 ;  /* 0x00000009ff053299 */ /* 0x000fe2000801160a */
[----:B------:R-:W-:Y:S01]  /*25a0*/  UMOV UR16, UR17 ;  /* 0x0000001100107c82 */ /* 0x000fe20008000000 */
[----:B------:R-:W-:Y:S01]  /*25b0*/  UMOV UR18, UR19 ;  /* 0x0000001300127c82 */ /* 0x000fe20008000000 */
[----:B------:R-:W-:Y:S02]  /*25c0*/  USHF.R.U32.HI UR13, URZ, UR13, UR16 ;  /* 0x0000000dff0d7299 */ /* 0x000fe40008011610 */
[----:B------:R-:W-:Y:S02]  /*25d0*/  USEL UR4, UR39, UR4, !UP0 ;  /* 0x0000000427047287 */ /* 0x000fe4000c000000 */
[----:B------:R-:W-:-:S02]  /*25e0*/  @UP3 USHF.R.U32.HI UR6, URZ, UR9, UR18 ;  /* 0x00000009ff063299 */ /* 0x000fc40008011612 */
[----:B------:R-:W-:Y:S02]  /*25f0*/  UIMAD UR10, UR42, UR5, URZ ;  /* 0x000000052a0a72a4 */ /* 0x000fe4000f8e02ff */
[----:B------:R-:W-:Y:S02]  /*2600*/  USEL UR5, UR40, UR13, !UP2 ;  /* 0x0000000d28057287 */ /* 0x000fe4000d000000 */
[----:B------:R-:W-:Y:S02]  /*2610*/  UIMAD UR12, UR42, UR6, URZ ;  /* 0x000000062a0c72a4 */ /* 0x000fe4000f8e02ff */
[----:B------:R-:W-:Y:S02]  /*2620*/  UISETP.GE.AND UP0, UPT, UR4, UR10, UPT ;  /* 0x0000000a0400728c */ /* 0x000fe4000bf06270 */
[----:B------:R-:W-:Y:S02]  /*2630*/  UIMAD.WIDE.U32 UR10, UR4, UR8, URZ ;  /* 0x00000008040a72a5 */ /* 0x000fe4000f8e00ff */
[----:B------:R-:W-:-:S02]  /*2640*/  UISETP.GE.OR UP0, UPT, UR5, UR12, UP0 ;  /* 0x0000000c0500728c */ /* 0x000fc40008706670 */
        /* <DEDUP_REMOVED lines=19> */
.L_x_41:
[----:B------:R-:W2:Y:S02]  /*2780*/  LDCU UR4, c[0x0][0xb30] ;  /* 0x00016600ff0477ac */ /* 0x000ea40008000800 */
[----:B--2---:R-:W-:-:S09]  /*2790*/  UISETP.NE.AND UP0, UPT, UR4, 0x1, UPT ;  /* 0x000000010400788c */ /* 0x004fd2000bf05270 */
[----:B------:R-:W-:Y:S05]  /*27a0*/  BRA.U UP0, `(.L_x_42) ;  /* 0x0000000100447547 */ /* 0x000fea000b800000 */
        /* <DEDUP_REMOVED lines=17> */
.L_x_42:
[----:B------:R-:W-:Y:S01]  /*28c0*/  VIADD R11, R11, 0x1 ;  /* 0x000000010b0b7836 */ /* 0x000fe20000000000 */
[----:B------:R-:W-:Y:S01]  /*28d0*/  R2UR UR4, R87 ;  /* 0x00000000570472ca */ /* 0x000fe200000e0000 */
[----:B------:R-:W-:Y:S01]  /*28e0*/  UIADD3 UR16, UPT, UPT, UR40, UR59, URZ ;  /* 0x0000003b28107290 */ /* 0x000fe2000fffe0ff */
[----:B------:R-:W-:Y:S02]  /*28f0*/  PLOP3.LUT P1, PT, PT, PT, PT, 0x80, 0x8 ;  /* 0x000000000008781c */ /* 0x000fe40003f2f070 */
[----:B------:R-:W-:-:S04]  /*2900*/  ISETP.NE.AND P0, PT, R11, 0x2, PT ;  /* 0x000000020b00780c */ /* 0x000fc80003f05270 */
[----:B------:R-:W-:Y:S02]  /*2910*/  SEL R3, RZ, 0x1, P0 ;  /* 0x00000001ff037807 */ /* 0x000fe40000000000 */
[----:B------:R-:W-:Y:S02]  /*2920*/  SEL R11, R11, RZ, P0 ;  /* 0x000000ff0b0b7207 */ /* 0x000fe40000000000 */
[----:B------:R-:W-:Y:S01]  /*2930*/  LOP3.LUT R10, R10, R3, RZ, 0x3c, !PT ;  /* 0x000000030a0a7212 */ /* 0x000fe200078e3cff */
[----:B------:R-:W-:Y:S01]  /*2940*/  UIADD3 UR20, UPT, UPT, UR39, UR4, URZ ;  /* 0x0000000427147290 */ /* 0x000fe2000fffe0ff */
[----:B------:R-:W-:Y:S11]  /*2950*/  BRA.U UP1, `(.L_x_43) ;  /* 0xfffffff101507547 */ /* 0x000ff6000b83ffff */
[----:B------:R-:W-:Y:S01]  /*2960*/  UIADD3 UR21, UPT, UPT, UR21, 0x50, URZ ;  /* 0x0000005015157890 */ /* 0x000fe2000fffe0ff */
[----:B------:R-:W-:-:S03]  /*2970*/  SHF.L.U32 R3, R12, 0x1f, RZ ;  /* 0x0000001f0c037819 */ /* 0x000fc600000006ff */
[----:B------:R-:W-:-:S09]  /*2980*/  ULEA UR4, UR7, UR21, 0x3 ;  /* 0x0000001507047291 */ /* 0x000fd2000f8e18ff */
[----:B------:R-:W2:Y:S02]  /*2990*/  SYNCS.PHASECHK.TRANS64.TRYWAIT P0, [UR4], R3 ;  /* 0x00000003ff0075a7 */ /* 0x000ea40008001104 */
[----:B--2---:R-:W-:Y:S05]  /*29a0*/  @!P0 BRA `(.L_x_44) ;  /* 0x0000007000e48947 */ /* 0x004fea0003800000 */
.L_x_144:
[----:B------:R-:W-:-:S04]  /*29b0*/  UIADD3 UR4, UPT, UPT, UR7, 0x1, URZ ;  /* 0x0000000107047890 */ /* 0x000fc8000fffe0ff */
[----:B------:R-:W-:-:S04]  /*29c0*/  UISETP.NE.AND UP0, UPT, UR4, 0xa, UPT ;  /* 0x0000000a0400788c */ /* 0x000fc8000bf05270 */
[----:B------:R-:W-:Y:S02]  /*29d0*/  USEL UR6, URZ, 0x1, UP0 ;  /* 0x00000001ff067887 */ /* 0x000fe40008000000 */
[----:B------:R-:W-:-:S04]  /*29e0*/  USEL UR4, UR4, URZ, UP0 ;  /* 0x000000ff04047287 */ /* 0x000fc80008000000 */
[----:B------:R-:W-:Y:S01]  /*29f0*/  ULEA UR5, UR4, UR21, 0x3 ;  /* 0x0000001504057291 */ /* 0x000fe2000f8e18ff */
[----:B------:R-:W-:-:S04]  /*2a00*/  LOP3.LUT R2, R12, UR6, RZ, 0x3c, !PT ;  /* 0x000000060c027c12 */ /* 0x000fc8000f8e3cff */
[----:B-1----:R-:W-:-:S04]  /*2a10*/  SHF.L.U32 R3, R2, 0x1f, RZ ;  /* 0x0000001f02037819 */ /* 0x002fc800000006ff */
[----:B------:R-:W1:Y:S02]  /*2a20*/  SYNCS.PHASECHK.TRANS64.TRYWAIT P0, [UR5], R3 ;  /* 0x00000003ff0075a7 */ /* 0x000e640008001105 */
[----:B-1----:R-:W-:Y:S05]  /*2a30*/  @!P0 BRA `(.L_x_45) ;  /* 0x0000007000d88947 */ /* 0x002fea0003800000 */
.L_x_146:
        /* <DEDUP_REMOVED lines=9> */
.L_x_148:
        /* <DEDUP_REMOVED lines=9> */
.L_x_150:
        /* <DEDUP_REMOVED lines=9> */
.L_x_152:
        /* <DEDUP_REMOVED lines=9> */
.L_x_154:
        /* <DEDUP_REMOVED lines=9> */
.L_x_156:
        /* <DEDUP_REMOVED lines=9> */
.L_x_158:
        /* <DEDUP_REMOVED lines=9> */
.L_x_160:
[----:B------:R-:W-:-:S04]  /*2e30*/  UIADD3 UR4, UPT, UPT, UR4, 0x1, URZ ;  /* 0x0000000104047890 */ /* 0x000fc8000fffe0ff */
[----:B------:R-:W-:-:S04]  /*2e40*/  UISETP.NE.AND UP0, UPT, UR4, 0xa, UPT ;  /* 0x0000000a0400788c */ /* 0x000fc8000bf05270 */
[----:B------:R-:W-:Y:S02]  /*2e50*/  USEL UR5, URZ, 0x1, UP0 ;  /* 0x00000001ff057887 */ /* 0x000fe40008000000 */
[----:B------:R-:W-:-:S04]  /*2e60*/  USEL UR4, UR4, URZ, UP0 ;  /* 0x000000ff04047287 */ /* 0x000fc80008000000 */
[----:B------:R-:W-:Y:S01]  /*2e70*/  ULEA UR4, UR4, UR21, 0x3 ;  /* 0x0000001504047291 */ /* 0x000fe2000f8e18ff */
[----:B-1----:R-:W-:-:S04]  /*2e80*/  LOP3.LUT R3, R2, UR5, RZ, 0x3c, !PT ;  /* 0x0000000502037c12 */ /* 0x002fc8000f8e3cff */
[----:B------:R-:W-:Y:S01]  /*2e90*/  SHF.L.U32 R3, R3, 0x1f, RZ ;  /* 0x0000001f03037819 */ /* 0x000fe200000006ff */
[----:B------:R-:W-:-:S07]  /*2ea0*/  IMAD.U32 R0, RZ, RZ, UR4 ;  /* 0x00000004ff007e24 */ /* 0x000fce000f8e00ff */
.L_x_53:
[----:B-1----:R1:W2:Y:S02]  /*2eb0*/  SYNCS.PHASECHK.TRANS64.TRYWAIT P0, [R0+URZ], R3 ;  /* 0x00000003000075a7 */ /* 0x0022a400080011ff */
[----:B--2---:R-:W-:Y:S05]  /*2ec0*/  @!P0 NANOSLEEP.SYNCS 0x989680 ;  /* 0x009896800000895d */ /* 0x004fea0003900000 */
[----:B------:R-:W2:Y:S02]  /*2ed0*/  @!P0 SYNCS.PHASECHK.TRANS64 P0, [R0+URZ], R3 ;  /* 0x00000003000085a7 */ /* 0x000ea400080010ff */
[----:B--2---:R-:W-:Y:S05]  /*2ee0*/  @P0 EXIT ;  /* 0x000000000000094d */ /* 0x004fea0003800000 */
[----:B------:R-:W-:Y:S05]  /*2ef0*/  BRA `(.L_x_53) ;  /* 0xfffffffc00ec7947 */ /* 0x000fea000383ffff */
.L_x_23:
[----:B------:R-:W2:Y:S02]  /*2f00*/  S2UR UR4, SR_CgaCtaId ;  /* 0x00000000000479c3 */ /* 0x000ea40000008800 */
[----:B--2---:R-:W-:-:S04]  /*2f10*/  UISETP.NE.AND UP0, UPT, UR4, URZ, UPT ;  /* 0x000000ff0400728c */ /* 0x004fc8000bf05270 */
[----:B------:R-:W-:-:S09]  /*2f20*/  UISETP.NE.OR UP0, UPT, UR17, 0x1, UP0 ;  /* 0x000000011100788c */ /* 0x000fd20008705670 */
[----:B------:R-:W-:Y:S05]  /*2f30*/  BRA.U UP0, `(.L_x_54) ;  /* 0x00000005004c7547 */ /* 0x000fea000b800000 */
[----:B------:R-:W2:Y:S01]  /*2f40*/  S2UR UR5, SR_CgaCtaId ;  /* 0x00000000000579c3 */ /* 0x000ea20000008800 */
[----:B------:R-:W-:Y:S01]  /*2f50*/  UMOV UR4, 0x400 ;  /* 0x0000040000047882 */ /* 0x000fe20000000000 */
[----:B------:R-:W-:Y:S01]  /*2f60*/  ISETP.GE.U32.AND P2, PT, R0, 0x4, PT ;  /* 0x000000040000780c */ /* 0x000fe20003f46070 */
[----:B------:R-:W-:Y:S01]  /*2f70*/  IMAD.MOV.U32 R12, RZ, RZ, 0x1 ;  /* 0x00000001ff0c7424 */ /* 0x000fe200078e00ff */
[----:B------:R-:W-:Y:S02]  /*2f80*/  CS2R R10, SRZ ;  /* 0x00000000000a7805 */ /* 0x000fe4000001ff00 */
[----:B------:R-:W-:Y:S01]  /*2f90*/  CS2R R8, SRZ ;  /* 0x0000000000087805 */ /* 0x000fe2000001ff00 */
[----:B--2---:R-:W-:-:S03]  /*2fa0*/  ULEA UR6, UR5, UR4, 0x18 ;  /* 0x0000000405067291 */ /* 0x004fc6000f8ec0ff */
[----:B------:R-:W-:-:S09]  /*2fb0*/  UMOV UR5, URZ ;  /* 0x000000ff00057c82 */ /* 0x000fd20008000000 */
.L_x_58:
[----:B------:R-:W-:Y:S02]  /*2fc0*/  LEA R2, R8, UR6, 0x3 ;  /* 0x0000000608027c11 */ /* 0x000fe4000f8e18ff */
[----:B------:R-:W-:-:S03]  /*2fd0*/  SHF.L.U32 R5, R9, 0x1f, RZ ;  /* 0x0000001f09057819 */ /* 0x000fc600000006ff */
[----:B------:R-:W-:Y:S01]  /*2fe0*/  VIADD R4, R2, 0x160 ;  /* 0x0000016002047836 */ /* 0x000fe20000000000 */
[----:B------:R-:W2:Y:S02]  /*2ff0*/  SYNCS.PHASECHK.TRANS64.TRYWAIT P0, [R2+URZ+0x150], R5 ;  /* 0x00015005020075a7 */ /* 0x000ea400080011ff */
[----:B--2---:R-:W-:Y:S05]  /*3000*/  @!P0 BRA `(.L_x_55) ;  /* 0x0000007000248947 */ /* 0x004fea0003800000 */
.L_x_161:
[----:B------:R-:W-:Y:S01]  /*3010*/  ULEA UR4, UR5, UR6, 0x3 ;  /* 0x0000000605047291 */ /* 0x000fe2000f8e18ff */
[----:B------:R-:W-:Y:S02]  /*3020*/  PRMT R4, RZ, 0x654, R4 ;  /* 0x00000654ff047816 */ /* 0x000fe40000000004 */
[----:B--2---:R-:W-:Y:S01]  /*3030*/  SHF.L.U32 R5, R12, 0x1f, RZ ;  /* 0x0000001f0c057819 */ /* 0x004fe200000006ff */
[----:B------:R-:W-:Y:S01]  /*3040*/  UIADD3 UR7, UPT, UPT, UR4, 0xf0, URZ ;  /* 0x000000f004077890 */ /* 0x000fe2000fffe0ff */
[----:B------:R2:W-:Y:S05]  /*3050*/  SYNCS.ARRIVE.TRANS64.RED.A1T0 RZ, [R4+URZ], RZ ;  /* 0x000000ff04ff79a7 */ /* 0x0005ea00081004ff */
[----:B------:R-:W-:Y:S01]  /*3060*/  IMAD.U32 R7, RZ, RZ, UR7 ;  /* 0x00000007ff077e24 */ /* 0x000fe2000f8e00ff */
[----:B------:R-:W3:Y:S04]  /*3070*/  SYNCS.PHASECHK.TRANS64.TRYWAIT P0, [UR4+0x100], R5 ;  /* 0x00010005ff0075a7 */ /* 0x000ee80008001104 */
[----:B------:R-:W-:Y:S01]  /*3080*/  PRMT R6, R0, 0x654, R7 ;  /* 0x0000065400067816 */ /* 0x000fe20000000007 */
[----:B--2---:R-:W-:Y:S01]  /*3090*/  @!P2 IMAD.MOV.U32 R4, RZ, RZ, 0x10 ;  /* 0x00000010ff04a424 */ /* 0x004fe200078e00ff */
[----:B---3--:R-:W-:Y:S06]  /*30a0*/  @!P0 BRA `(.L_x_56) ;  /* 0x0000007000108947 */ /* 0x008fec0003800000 */
.L_x_163:
[----:B------:R-:W-:Y:S01]  /*30b0*/  ULEA UR8, UR5, UR6, 0x4 ;  /* 0x0000000605087291 */ /* 0x000fe2000f8e20ff */
[----:B------:R-:W-:Y:S01]  /*30c0*/  SEL R3, R6, R3, !P2 ;  /* 0x0000000306037207 */ /* 0x000fe20005000000 */
[----:B------:R-:W-:Y:S01]  /*30d0*/  UIADD3 UR9, UPT, UPT, UR4, 0xf0, URZ ;  /* 0x000000f004097890 */ /* 0x000fe2000fffe0ff */
[----:B--2---:R-:W-:Y:S01]  /*30e0*/  LEA R2, R11, UR6, 0x3 ;  /* 0x000000060b027c11 */ /* 0x004fe2000f8e18ff */
[----:B------:R-:W-:Y:S01]  /*30f0*/  UIADD3 UR8, UPT, UPT, UR8, 0x180, URZ ;  /* 0x0000018008087890 */ /* 0x000fe2000fffe0ff */
[----:B------:R-:W-:Y:S01]  /*3100*/  SHF.L.U32 R5, R10, 0x1f, RZ ;  /* 0x0000001f0a057819 */ /* 0x000fe200000006ff */
[----:B------:R2:W-:Y:S01]  /*3110*/  @!P2 SYNCS.ARRIVE.TRANS64.RED RZ, [R3+URZ], R4 ;  /* 0x0000000403ffa9a7 */ /* 0x0005e200080004ff */
[----:B------:R-:W-:Y:S01]  /*3120*/  UIADD3 UR4, UPT, UPT, UR5, 0x1, URZ ;  /* 0x0000000105047890 */ /* 0x000fe2000fffe0ff */
[----:B------:R-:W-:-:S03]  /*3130*/  VIADD R8, R8, 0x1 ;  /* 0x0000000108087836 */ /* 0x000fc60000000000 */
[----:B------:R-:W-:Y:S02]  /*3140*/  UISETP.NE.AND UP0, UPT, UR4, 0x2, UPT ;  /* 0x000000020400788c */ /* 0x000fe4000bf05270 */
[----:B------:R-:W-:Y:S06]  /*3150*/  UGETNEXTWORKID.BROADCAST [UR8], [UR9] ;  /* 0x00000000080073ca */ /* 0x000fec0008000100 */
[----:B------:R-:W-:Y:S01]  /*3160*/  USEL UR7, URZ, 0x1, UP0 ;  /* 0x00000001ff077887 */ /* 0x000fe20008000000 */
[----:B------:R-:W-:Y:S01]  /*3170*/  ISETP.NE.AND P0, PT, R8, 0x2, PT ;  /* 0x000000020800780c */ /* 0x000fe20003f05270 */
[----:B------:R-:W-:Y:S01]  /*3180*/  USEL UR5, UR4, URZ, UP0 ;  /* 0x000000ff04057287 */ /* 0x000fe20008000000 */
[----:B------:R-:W3:Y:S03]  /*3190*/  SYNCS.PHASECHK.TRANS64.TRYWAIT P1, [R2+URZ+0xf0], R5 ;  /* 0x0000f005020075a7 */ /* 0x000ee600080211ff */
[----:B------:R-:W-:Y:S01]  /*31a0*/  LOP3.LUT R12, R12, UR7, RZ, 0x3c, !PT ;  /* 0x000000070c0c7c12 */ /* 0x000fe2000f8e3cff */
[----:B--23--:R-:W-:Y:S07]  /*31b0*/  @!P1 BRA `(.L_x_57) ;  /* 0x0000006c00e49947 */ /* 0x00cfee0003800000 */
.L_x_164:
[C---:B------:R-:W-:Y:S01]  /*31c0*/  LEA R4, R11.reuse, UR6, 0x4 ;  /* 0x000000060b047c11 */ /* 0x040fe2000f8e20ff */
[----:B--2---:R-:W-:Y:S01]  /*31d0*/  VIADD R2, R2, 0x100 ;  /* 0x0000010002027836 */ /* 0x004fe20000000000 */
[----:B------:R-:W-:Y:S01]  /*31e0*/  SEL R8, R8, RZ, P0 ;  /* 0x000000ff08087207 */ /* 0x000fe20000000000 */
[----:B------:R-:W-:-:S03]  /*31f0*/  VIADD R11, R11, 0x1 ;  /* 0x000000010b0b7836 */ /* 0x000fc60000000000 */
[----:B------:R-:W2:Y:S01]  /*3200*/  LDS.128 R4, [R4+0x180] ;  /* 0x0001800004047984 */ /* 0x000ea20000000c00 */
[----:B------:R-:W-:Y:S02]  /*3210*/  PRMT R2, RZ, 0x654, R2 ;  /* 0x00000654ff027816 */ /* 0x000fe40000000002 */
[C---:B------:R-:W-:Y:S01]  /*3220*/  ISETP.NE.AND P1, PT, R11.reuse, 0x2, PT ;  /* 0x000000020b00780c */ /* 0x040fe20003f25270 */
[----:B------:R-:W-:Y:S01]  /*3230*/  @!PT LDS RZ, [RZ] ;  /* 0x00000000fffff984 */ /* 0x000fe20000000800 */
[----:B------:R-:W-:Y:S01]  /*3240*/  @!PT LDS RZ, [RZ] ;  /* 0x00000000fffff984 */ /* 0x000fe20000000800 */
[----:B------:R-:W-:Y:S01]  /*3250*/  @!PT LDS RZ, [RZ] ;  /* 0x00000000fffff984 */ /* 0x000fe20000000800 */
[----:B------:R-:W-:Y:S01]  /*3260*/  @!PT LDS RZ, [RZ] ;  /* 0x00000000fffff984 */ /* 0x000fe20000000800 */
[----:B------:R3:W-:Y:S06]  /*3270*/  MEMBAR.ALL.CTA ;  /* 0x0000000000007992 */ /* 0x0007ec0000008000 */
[----:B---3--:R-:W3:Y:S01]  /*3280*/  FENCE.VIEW.ASYNC.S ;  /* 0x00000000000073c6 */ /* 0x008ee20000000000 */
[----:B------:R-:W-:Y:S01]  /*3290*/  SEL R11, R11, RZ, P1 ;  /* 0x000000ff0b0b7207 */ /* 0x000fe20000800000 */
[----:B---3--:R3:W-:Y:S01]  /*32a0*/  SYNCS.ARRIVE.TRANS64.RED.A1T0 RZ, [R2+URZ], RZ ;  /* 0x000000ff02ff79a7 */ /* 0x0087e200081004ff */
[----:B--2---:R-:W-:-:S02]  /*32b0*/  LOP3.LUT P3, RZ, R6, 0x1, RZ, 0xc0, !PT ;  /* 0x0000000106ff7812 */ /* 0x004fc4000786c0ff */
[----:B------:R-:W-:-:S04]  /*32c0*/  SEL R5, RZ, 0x1, P1 ;  /* 0x00000001ff057807 */ /* 0x000fc80000800000 */
[----:B------:R-:W-:Y:S02]  /*32d0*/  LOP3.LUT R10, R10, R5, RZ, 0x3c, !PT ;  /* 0x000000050a0a7212 */ /* 0x000fe400078e3cff */
[----:B---3--:R-:W-:-:S04]  /*32e0*/  SEL R2, RZ, 0x1, P0 ;  /* 0x00000001ff027807 */ /* 0x008fc80000000000 */
[----:B------:R-:W-:Y:S01]  /*32f0*/  LOP3.LUT R9, R9, R2, RZ, 0x3c, !PT ;  /* 0x0000000209097212 */ /* 0x000fe200078e3cff */
[----:B------:R-:W-:Y:S06]  /*3300*/  @P3 BRA `(.L_x_58) ;  /* 0xfffffffc002c3947 */ /* 0x000fec000383ffff */
[----:B------:R-:W-:Y:S01]  /*3310*/  ULEA UR4, UR5, UR6, 0x3 ;  /* 0x0000000605047291 */ /* 0x000fe2000f8e18ff */
[----:B------:R-:W-:-:S08]  /*3320*/  SHF.L.U32 R3, R12, 0x1f, RZ ;  /* 0x0000001f0c037819 */ /* 0x000fd000000006ff */
[----:B------:R-:W2:Y:S02]  /*3330*/  SYNCS.PHASECHK.TRANS64 P0, [UR4+0x100], R3 ;  /* 0x00010003ff0075a7 */ /* 0x000ea40008001004 */
[----:B--2---:R-:W-:Y:S05]  /*3340*/  @P0 BRA `(.L_x_59) ;  /* 0x0000000000080947 */ /* 0x004fea0003800000 */
[----:B------:R-:W2:Y:S02]  /*3350*/  SYNCS.PHASECHK.TRANS64.TRYWAIT P0, [UR4+0x100], R3 ;  /* 0x00010003ff0075a7 */ /* 0x000ea40008001104 */
[----:B--2---:R-:W-:Y:S05]  /*3360*/  @!P0 BRA `(.L_x_60) ;  /* 0x0000006c008c8947 */ /* 0x004fea0003800000 */
.L_x_59:
[----:B------:R-:W-:-:S04]  /*3370*/  UIADD3 UR7, UPT, UPT, UR5, 0x1, URZ ;  /* 0x0000000105077890 */ /* 0x000fc8000fffe0ff */
[----:B------:R-:W-:-:S04]  /*3380*/  UISETP.NE.AND UP0, UPT, UR7, 0x2, UPT ;  /* 0x000000020700788c */ /* 0x000fc8000bf05270 */
[----:B------:R-:W-:Y:S02]  /*3390*/  USEL UR8, URZ, 0x1, UP0 ;  /* 0x00000001ff087887 */ /* 0x000fe40008000000 */
[----:B------:R-:W-:-:S04]  /*33a0*/  USEL UR7, UR7, URZ, UP0 ;  /* 0x000000ff07077287 */ /* 0x000fc80008000000 */
[----:B------:R-:W-:Y:S01]  /*33b0*/  ULEA UR7, UR7, UR6, 0x3 ;  /* 0x0000000607077291 */ /* 0x000fe2000f8e18ff */
[----:B--2---:R-:W-:-:S04]  /*33c0*/  LOP3.LUT R3, R12, UR8, RZ, 0x3c, !PT ;  /* 0x000000080c037c12 */ /* 0x004fc8000f8e3cff */
[----:B------:R-:W-:-:S04]  /*33d0*/  SHF.L.U32 R0, R3, 0x1f, RZ ;  /* 0x0000001f03007819 */ /* 0x000fc800000006ff */
[----:B------:R-:W2:Y:S02]  /*33e0*/  SYNCS.PHASECHK.TRANS64 P0, [UR7+0x100], R0 ;  /* 0x00010000ff0075a7 */ /* 0x000ea40008001007 */
[----:B-12---:R-:W-:Y:S05]  /*33f0*/  @P0 EXIT ;  /* 0x000000000000094d */ /* 0x006fea0003800000 */
[----:B------:R-:W-:Y:S02]  /*3400*/  SHF.L.U32 R3, R3, 0x1f, RZ ;  /* 0x0000001f03037819 */ /* 0x000fe400000006ff */
[----:B------:R-:W-:-:S07]  /*3410*/  MOV R0, UR7 ;  /* 0x0000000700007c02 */ /* 0x000fce0008000f00 */
.L_x_61:
[----:B-1----:R1:W2:Y:S02]  /*3420*/  SYNCS.PHASECHK.TRANS64.TRYWAIT P0, [R0+URZ+0x100], R3 ;  /* 0x00010003000075a7 */ /* 0x0022a400080011ff */
[----:B--2---:R-:W-:Y:S05]  /*3430*/  @!P0 NANOSLEEP.SYNCS 0x989680 ;  /* 0x009896800000895d */ /* 0x004fea0003900000 */
[----:B------:R-:W2:Y:S02]  /*3440*/  @!P0 SYNCS.PHASECHK.TRANS64 P0, [R0+URZ+0x100], R3 ;  /* 0x00010003000085a7 */ /* 0x000ea400080010ff */
[----:B--2---:R-:W-:Y:S05]  /*3450*/  @P0 EXIT ;  /* 0x000000000000094d */ /* 0x004fea0003800000 */
[----:B------:R-:W-:Y:S05]  /*3460*/  BRA `(.L_x_61) ;  /* 0xfffffffc00ec7947 */ /* 0x000fea000383ffff */
.L_x_54:
[----:B------:R-:W-:Y:S05]  /*3470*/  BRA.U UP4, `(.L_x_62) ;  /* 0x0000000d04a07547 */ /* 0x000fea000b800000 */
[----:B------:R-:W2:Y:S01]  /*3480*/  S2UR UR7, SR_CgaCtaId ;  /* 0x00000000000779c3 */ /* 0x000ea20000008800 */
[----:B------:R-:W-:Y:S01]  /*3490*/  UMOV UR4, 0x40 ;  /* 0x0000004000047882 */ /* 0x000fe20000000000 */
[----:B------:R-:W-:Y:S01]  /*34a0*/  NOP ;  /* 0x0000000000007918 */ /* 0x000fe20000000000 */
[----:B------:R-:W-:Y:S01]  /*34b0*/  UMOV UR6, 0x400 ;  /* 0x0000040000067882 */ /* 0x000fe20000000000 */
[----:B--2---:R-:W-:Y:S02]  /*34c0*/  ULEA UR5, UR7, UR4, 0x18 ;  /* 0x0000000407057291 */ /* 0x004fe4000f8ec0ff */
[----:B------:R-:W-:-:S07]  /*34d0*/  ULEA UR6, UR7, UR6, 0x18 ;  /* 0x0000000607067291 */ /* 0x000fce000f8ec0ff */
[----:B------:R-:W2:Y:S02]  /*34e0*/  LDS.U8 R0, [UR5+0x1c] ;  /* 0x00001c05ff007984 */ /* 0x000ea40008000000 */
[----:B--2---:R-:W-:-:S13]  /*34f0*/  ISETP.NE.AND P0, PT, R0, RZ, PT ;  /* 0x000000ff0000720c */ /* 0x004fda0003f05270 */
[----:B------:R-:W-:Y:S05]  /*3500*/  @P0 BRA `(.L_x_63) ;  /* 0x0000000000580947 */ /* 0x000fea0003800000 */
[----:B------:R-:W-:-:S13]  /*3510*/  ELECT P0, URZ, PT ;  /* 0x0000000000ff782f */ /* 0x000fda0003800000 */
[----:B------:R-:W-:Y:S05]  /*3520*/  @!P0 BRA `(.L_x_64) ;  /* 0x0000000000608947 */ /* 0x000fea0003800000 */
[----:B------:R-:W-:Y:S01]  /*3530*/  UMOV UR4, 0x10 ;  /* 0x0000001000047882 */ /* 0x000fe20000000000 */
[----:B------:R-:W-:Y:S01]  /*3540*/  HFMA2 R0, -RZ, RZ, 0, 5.9604644775390625e-08 ;  /* 0x00000001ff007431 */ /* 0x000fe200000001ff */
[----:B------:R-:W-:-:S03]  /*3550*/  MOV R3, 0xffff ;  /* 0x0000ffff00037802 */ /* 0x000fc60000000f00 */
[----:B------:R-:W-:Y:S04]  /*3560*/  DEPBAR.LE SB2, 0x36 ;  /* 0x0000ad800000791a */ /* 0x000fe80000000000 */
[----:B------:R-:W2:Y:S02]  /*3570*/  UTCATOMSWS.FIND_AND_SET.ALIGN UP0, UR4, UR4 ;  /* 0x00000004000475e3 */ /* 0x000ea40008000800 */
[----:B--2---:R-:W-:Y:S01]  /*3580*/  MOV R4, UR4 ;  /* 0x0000000400047c02 */ /* 0x004fe20008000f00 */
[----:B------:R-:W-:Y:S06]  /*3590*/  BRA.U UP0, `(.L_x_65) ;  /* 0x0000000100187547 */ /* 0x000fec000b800000 */
.L_x_66:
[----:B------:R-:W-:Y:S05]  /*35a0*/  NANOSLEEP 0x64 ;  /* 0x000000640000795d */ /* 0x000fea0003800000 */
[----:B------:R-:W-:-:S05]  /*35b0*/  UMOV UR4, 0x10 ;  /* 0x0000001000047882 */ /* 0x000fca0000000000 */
[----:B------:R-:W-:Y:S04]  /*35c0*/  DEPBAR.LE SB2, 0x36 ;  /* 0x0000ad800000791a */ /* 0x000fe80000000000 */
[----:B------:R-:W2:Y:S02]  /*35d0*/  UTCATOMSWS.FIND_AND_SET.ALIGN UP0, UR4, UR4 ;  /* 0x00000004000475e3 */ /* 0x000ea40008000800 */
[----:B--2---:R-:W-:Y:S01]  /*35e0*/  MOV R4, UR4 ;  /* 0x0000000400047c02 */ /* 0x004fe20008000f00 */
[----:B------:R-:W-:Y:S05]  /*35f0*/  BRA.U !UP0, `(.L_x_66) ;  /* 0xfffffffd08e87547 */ /* 0x000fea000b83ffff */
.L_x_65:
[-C--:B------:R-:W-:Y:S02]  /*3600*/  SHF.L.U32 R3, R3, R4.reuse, RZ ;  /* 0x0000000403037219 */ /* 0x080fe400000006ff */
[----:B------:R-:W-:Y:S01]  /*3610*/  SHF.L.U32 R0, R0, R4, RZ ;  /* 0x0000000400007219 */ /* 0x000fe200000006ff */
[----:B------:R-:W-:Y:S02]  /*3620*/  IMAD.SHL.U32 R4, R4, 0x20, RZ ;  /* 0x0000002004047824 */ /* 0x000fe400078e00ff */
[----:B------:R2:W-:Y:S04]  /*3630*/  ATOMS.OR RZ, [UR5+0x14], R3 ;  /* 0x00001403ffff798c */ /* 0x0005e8000b000005 */
[----:B------:R2:W-:Y:S04]  /*3640*/  ATOMS.OR RZ, [UR5+0x18], R0 ;  /* 0x00001800ffff798c */ /* 0x0005e8000b000005 */
[----:B------:R2:W-:Y:S01]  /*3650*/  STS [UR6+0x1a0], R4 ;  /* 0x0001a004ff007988 */ /* 0x0005e20008000806 */
[----:B------:R-:W-:Y:S05]  /*3660*/  BRA `(.L_x_64) ;  /* 0x0000000000107947 */ /* 0x000fea0003800000 */
.L_x_63:
[----:B------:R-:W-:Y:S02]  /*3670*/  MOV R0, 0xffffffff ;  /* 0xffffffff00007802 */ /* 0x000fe40000000f00 */
[----:B------:R-:W-:-:S03]  /*3680*/  MOV R4, 0x36b0 ;  /* 0x000036b000047802 */ /* 0x000fc60000000f00 */
[----:B------:R2:W-:Y:S04]  /*3690*/  STS [UR6+0x1a0], R0 ;  /* 0x0001a000ff007988 */ /* 0x0005e80008000806 */
[----:B-12--5:R-:W-:Y:S05]  /*36a0*/  CALL.REL.NOINC `($__internal_1_$__cuda_sm10x_tcgen05_guardrail_trap_phase_invalid_during_alloc) ;  /* 0x0000007000d07944 */ /* 0x026fea0003c00000 */
.L_x_64:
[----:B------:R-:W-:Y:S05]  /*36b0*/  WARPSYNC.ALL ;  /* 0x0000000000007948 */ /* 0x000fea0003800000 */
[----:B------:R-:W3:Y:S01]  /*36c0*/  S2UR UR4, SR_CgaCtaId ;  /* 0x00000000000479c3 */ /* 0x000ee20000008800 */
[----:B------:R-:W-:Y:S01]  /*36d0*/  UMOV UR17, 0x400 ;  /* 0x0000040000117882 */ /* 0x000fe20000000000 */
[----:B------:R-:W-:-:S06]  /*36e0*/  NOP ;  /* 0x0000000000007918 */ /* 0x000fcc0000000000 */
[----:B------:R-:W-:Y:S06]  /*36f0*/  BAR.ARV 0x6, 0xa0 ;  /* 0x0182800000007b1d */ /* 0x000fec0000002000 */
[----:B------:R-:W4:Y:S01]  /*3700*/  LDCU UR5, c[0x0][0x38c] ;  /* 0x00007180ff0577ac */ /* 0x000f220008000800 */
[----:B------:R-:W-:Y:S01]  /*3710*/  LOP3.LUT R2, R2, 0xffff, RZ, 0xc0, !PT ;  /* 0x0000ffff02027812 */ /* 0x000fe200078ec0ff */
[----:B------:R-:W-:Y:S01]  /*3720*/  IMAD.MOV.U32 R11, RZ, RZ, 0x1 ;  /* 0x00000001ff0b7424 */ /* 0x000fe200078e00ff */
[----:B------:R-:W-:Y:S01]  /*3730*/  CS2R R8, SRZ ;  /* 0x0000000000087805 */ /* 0x000fe2000001ff00 */
[----:B------:R-:W1:Y:S01]  /*3740*/  LDCU UR8, c[0x0][0x38c] ;  /* 0x00007180ff0877ac */ /* 0x000e620008000800 */
[----:B------:R-:W-:Y:S01]  /*3750*/  R2UR UR19, R2 ;  /* 0x00000000021372ca */ /* 0x000fe200000e0000 */
[----:B------:R-:W-:Y:S01]  /*3760*/  IMAD.MOV.U32 R10, RZ, RZ, RZ ;  /* 0x000000ffff0a7224 */ /* 0x000fe200078e00ff */
[----:B------:R-:W-:Y:S01]  /*3770*/  UMOV UR22, URZ ;  /* 0x000000ff00167c82 */ /* 0x000fe20008000000 */
[----:B------:R-:W-:Y:S01]  /*3780*/  UMOV UR14, URZ ;  /* 0x000000ff000e7c82 */ /* 0x000fe20008000000 */
[----:B---3--:R-:W-:Y:S01]  /*3790*/  ULEA UR17, UR4, UR17, 0x18 ;  /* 0x0000001104117291 */ /* 0x008fe2000f8ec0ff */
[----:B------:R-:W-:Y:S01]  /*37a0*/  UMOV UR26, 0x0 ;  /* 0x00000000001a7882 */ /* 0x000fe20000000000 */
[----:B------:R-:W-:-:S02]  /*37b0*/  UMOV UR27, 0x4400010 ;  /* 0x04400010001b7882 */ /* 0x000fc40000000000 */
[----:B------:R-:W-:Y:S02]  /*37c0*/  UIADD3 UR6, UPT, UPT, UR17, 0x6400, URZ ;  /* 0x0000640011067890 */ /* 0x000fe4000fffe0ff */
[----:B------:R-:W-:Y:S02]  /*37d0*/  UIADD3 UR7, UPT, UPT, UR17, 0x10400, URZ ;  /* 0x0001040011077890 */ /* 0x000fe4000fffe0ff */
[----:B----4-:R-:W-:Y:S01]  /*37e0*/  UIADD3 UR5, UPT, UPT, UR5, 0x3f, URZ ;  /* 0x0000003f05057890 */ /* 0x010fe2000fffe0ff */
[----:B--2---:R-:W2:Y:S01]  /*37f0*/  LDS R0, [UR17+0x1a0] ;  /* 0x0001a011ff007984 */ /* 0x004ea20008000800 */
[----:B------:R-:W-:Y:S02]  /*3800*/  USHF.R.U32.HI UR6, URZ, 0x4, UR6 ;  /* 0x00000004ff067899 */ /* 0x000fe40008011606 */
[----:B------:R-:W-:Y:S02]  /*3810*/  USHF.R.S32.HI UR4, URZ, 0x1f, UR5 ;  /* 0x0000001fff047899 */ /* 0x000fe40008011405 */
[----:B------:R-:W-:-:S02]  /*3820*/  ULOP3.LUT UR6, UR6, 0x3fff, URZ, 0xc0, !UPT ;  /* 0x00003fff06067892 */ /* 0x000fc4000f8ec0ff */
[----:B------:R-:W-:Y:S02]  /*3830*/  ULEA.HI UR4, UR4, UR5, URZ, 0x6 ;  /* 0x0000000504047291 */ /* 0x000fe4000f8f30ff */
[----:B------:R-:W-:Y:S02]  /*3840*/  USHF.R.U32.HI UR5, URZ, 0x4, UR7 ;  /* 0x00000004ff057899 */ /* 0x000fe40008011607 */
[----:B------:R-:W-:Y:S02]  /*3850*/  USHF.R.S32.HI UR28, URZ, 0x6, UR4 ;  /* 0x00000006ff1c7899 */ /* 0x000fe40008011404 */
[----:B------:R-:W-:Y:S02]  /*3860*/  ULOP3.LUT UR5, UR5, 0x3fff, URZ, 0xc0, !UPT ;  /* 0x00003fff05057892 */ /* 0x000fe4000f8ec0ff */
[----:B------:R-:W-:Y:S02]  /*3870*/  UISETP.LT.AND UP0, UPT, UR28, 0x1, UPT ;  /* 0x000000011c00788c */ /* 0x000fe4000bf01270 */
[----:B------:R-:W-:-:S02]  /*3880*/  ULOP3.LUT UR20, UR6, 0x10000, URZ, 0xfc, !UPT ;  /* 0x0001000006147892 */ /* 0x000fc4000f8efcff */
[----:B------:R-:W-:Y:S02]  /*3890*/  USEL UR29, UR28, 0x1, !UP0 ;  /* 0x000000011c1d7887 */ /* 0x000fe4000c000000 */
[----:B------:R-:W-:Y:S02]  /*38a0*/  ULOP3.LUT UR21, UR5, 0x10000, URZ, 0xfc, !UPT ;  /* 0x0001000005157892 */ /* 0x000fe4000f8efcff */
[----:B------:R-:W-:Y:S02]  /*38b0*/  UIADD3 UR29, UPT, UPT, -UR29, URZ, URZ ;  /* 0x000000ff1d1d7290 */ /* 0x000fe4000fffe1ff */
[----:B-1----:R-:W-:Y:S01]  /*38c0*/  UISETP.GE.AND UP4, UPT, UR8, 0x1, UPT ;  /* 0x000000010800788c */ /* 0x002fe2000bf86270 */
[----:B------:R-:W-:Y:S01]  /*38d0*/  UMOV UR24, 0x0 ;  /* 0x0000000000187882 */ /* 0x000fe20000000000 */
[----:B------:R-:W-:Y:S01]  /*38e0*/  UMOV UR25, 0x4400010 ;  /* 0x0440001000197882 */ /* 0x000fe20000000000 */
[----:B--2---:R-:W-:-:S15]  /*38f0*/  R2UR UR30, R0 ;  /* 0x00000000001e72ca */ /* 0x004fde00000e0000 */
.L_x_73:
[----:B------:R-:W-:Y:S02]  /*3900*/  LEA R0, R10, UR17, 0x3 ;  /* 0x000000110a007c11 */ /* 0x000fe4000f8e18ff */
[----:B------:R-:W-:Y:S02]  /*3910*/  SHF.L.U32 R5, R9, 0x1f, RZ ;  /* 0x0000001f09057819 */ /* 0x000fe400000006ff */
[----:B------:R-:W-:Y:S01]  /*3920*/  PLOP3.LUT P0, PT, PT, PT, UP4, 0x80, 0x8 ;  /* 0x000000000008781c */ /* 0x000fe20003f0f048 */
[----:B------:R-:W-:Y:S01]  /*3930*/  VIADD R3, R0, 0x100 ;  /* 0x0000010000037836 */ /* 0x000fe20000000000 */
[----:B-1----:R-:W1:Y:S02]  /*3940*/  SYNCS.PHASECHK.TRANS64.TRYWAIT P1, [R0+URZ+0xf0], R5 ;  /* 0x0000f005000075a7 */ /* 0x002e6400080211ff */
[----:B-1-3--:R-:W-:Y:S09]  /*3950*/  @!P1 BRA `(.L_x_67) ;  /* 0x0000006800289947 */ /* 0x00aff20003800000 */
.L_x_166:
[----:B------:R-:W-:Y:S01]  /*3960*/  LEA R4, R10, UR17, 0x4 ;  /* 0x000000110a047c11 */ /* 0x000fe2000f8e20ff */
[----:B------:R-:W-:Y:S01]  /*3970*/  @UP4 ULEA UR4, UR14, UR17, 0x3 ;  /* 0x000000110e044291 */ /* 0x000fe2000f8e18ff */
[----:B------:R-:W-:Y:S01]  /*3980*/  PLOP3.LUT P2, PT, PT, PT, PT, 0x80, 0x8 ;  /* 0x000000000008781c */ /* 0x000fe20003f4f070 */
[----:B------:R-:W-:Y:S01]  /*3990*/  ULEA UR23, UR22, UR17, 0x3 ;  /* 0x0000001116177291 */ /* 0x000fe2000f8e18ff */
[----:B------:R-:W-:Y:S02]  /*39a0*/  PRMT R3, RZ, 0x654, R3 ;  /* 0x00000654ff037816 */ /* 0x000fe40000000003 */
[----:B-1----:R-:W1:Y:S01]  /*39b0*/  LDS.128 R4, [R4+0x180] ;  /* 0x0001800004047984 */ /* 0x002e620000000c00 */
[----:B------:R-:W-:Y:S02]  /*39c0*/  @P0 SHF.L.U32 R2, R8, 0x1f, RZ ;  /* 0x0000001f08020819 */ /* 0x000fe400000006ff */
[----:B------:R-:W-:Y:S01]  /*39d0*/  SHF.L.U32 R0, R11, 0x1f, RZ ;  /* 0x0000001f0b007819 */ /* 0x000fe200000006ff */
[----:B------:R-:W-:Y:S01]  /*39e0*/  @!PT LDS RZ, [RZ] ;  /* 0x00000000fffff984 */ /* 0x000fe20000000800 */
[----:B------:R-:W-:Y:S01]  /*39f0*/  @!PT LDS RZ, [RZ] ;  /* 0x00000000fffff984 */ /* 0x000fe20000000800 */
[----:B------:R-:W-:Y:S01]  /*3a00*/  @!PT LDS RZ, [RZ] ;  /* 0x00000000fffff984 */ /* 0x000fe20000000800 */
[----:B------:R-:W-:Y:S01]  /*3a10*/  @!PT LDS RZ, [RZ] ;  /* 0x00000000fffff984 */ /* 0x000fe20000000800 */
[----:B------:R2:W-:Y:S06]  /*3a20*/  MEMBAR.ALL.CTA ;  /* 0x0000000000007992 */ /* 0x0005ec0000008000 */
[----:B--2---:R-:W2:Y:S02]  /*3a30*/  FENCE.VIEW.ASYNC.S ;  /* 0x00000000000073c6 */ /* 0x004ea40000000000 */
[----:B--2---:R2:W-:Y:S01]  /*3a40*/  SYNCS.ARRIVE.TRANS64.RED.A1T0 RZ, [R3+URZ], RZ ;  /* 0x000000ff03ff79a7 */ /* 0x0045e200081004ff */
[----:B------:R2:W3:Y:S01]  /*3a50*/  @P0 SYNCS.PHASECHK.TRANS64.TRYWAIT P2, [UR4], R2 ;  /* 0x00000002ff0005a7 */ /* 0x0004e20008041104 */
[----:B------:R-:W-:Y:S01]  /*3a60*/  ULEA.HI UR4, UR22, UR22, URZ, 0x1 ;  /* 0x0000001616047291 */ /* 0x000fe2000f8f08ff */
[----:B-1----:R-:W-:-:S03]  /*3a70*/  LOP3.LUT P1, RZ, R6, 0x1, RZ, 0xc0, !PT ;  /* 0x0000000106ff7812 */ /* 0x002fc6000782c0ff */
[----:B------:R-:W-:Y:S02]  /*3a80*/  USHF.L.U32 UR18, UR4, 0x7, URZ ;  /* 0x0000000704127899 */ /* 0x000fe400080006ff */
[----:B------:R-:W-:Y:S02]  /*3a90*/  ULOP3.LUT UR4, UR4, 0xffe, URZ, 0xc0, !UPT ;  /* 0x00000ffe04047892 */ /* 0x000fe4000f8ec0ff */
[----:B------:R-:W-:Y:S02]  /*3aa0*/  ULOP3.LUT UR18, UR18, 0xffffff00, URZ, 0xc0, !UPT ;  /* 0xffffff0012127892 */ /* 0x000fe4000f8ec0ff */
[----:B------:R-:W-:Y:S02]  /*3ab0*/  UIADD3 UR4, UPT, UPT, -UR4, UR22, URZ ;  /* 0x0000001604047290 */ /* 0x000fe4000fffe1ff */
[----:B------:R-:W-:Y:S01]  /*3ac0*/  UIADD3 UR18, UPT, UPT, UR30, UR18, URZ ;  /* 0x000000121e127290 */ /* 0x000fe2000fffe0ff */
[----:B------:R-:W1:Y:S03]  /*3ad0*/  SYNCS.PHASECHK.TRANS64.TRYWAIT P0, [UR23+0x130], R0 ;  /* 0x00013000ff0075a7 */ /* 0x000e660008001117 */
[----:B------:R-:W-:Y:S01]  /*3ae0*/  ULEA UR18, UR4, UR18, 0x14 ;  /* 0x0000001204127291 */ /* 0x000fe2000f8ea0ff */
[----:B-123--:R-:W-:Y:S11]  /*3af0*/  @!P0 BRA `(.L_x_68) ;  /* 0x0000006400d48947 */ /* 0x00eff60003800000 */
.L_x_168:
[----:B------:R-:W-:Y:S01]  /*3b00*/  IADD3 R10, PT, PT, R10, 0x1, RZ ;  /* 0x000000010a0a7810 */ /* 0x000fe20007ffe0ff */
[----:B------:R-:W-:Y:S06]  /*3b10*/  BRA.U !UP4, `(.L_x_69) ;  /* 0x000000010c987547 */ /* 0x000fec000b800000 */
[----:B------:R-:W-:Y:S01]  /*3b20*/  UPLOP3.LUT UP2, UPT, UPT, UPT, UPT, 0x40, 0x4 ;  /* 0x000000000004789c */ /* 0x000fe20003f4e870 */
[----:B------:R-:W-:Y:S01]  /*3b30*/  UMOV UR16, UR29 ;  /* 0x0000001d00107c82 */ /* 0x000fe20008000000 */
[----:B------:R-:W-:Y:S01]  /*3b40*/  UMOV UR15, UR28 ;  /* 0x0000001c000f7c82 */ /* 0x000fe20008000000 */
[----:B------:R-:W-:-:S08]  /*3b50*/  UMOV UR6, UR14 ;  /* 0x0000000e00067c82 */ /* 0x000fd00008000000 */
.L_x_72:
[----:B------:R-:W-:Y:S02]  /*3b60*/  UIADD3 UR16, UPT, UPT, UR16, 0x1, URZ ;  /* 0x0000000110107890 */ /* 0x000fe4000fffe0ff */
[----:B--2---:R-:W-:Y:S02]  /*3b70*/  ULEA UR5, UR6, UR17, 0x3 ;  /* 0x0000001106057291 */ /* 0x004fe4000f8e18ff */
[----:B------:R-:W-:Y:S01]  /*3b80*/  UISETP.NE.AND UP3, UPT, UR16, URZ, UPT ;  /* 0x000000ff1000728c */ /* 0x000fe2000bf65270 */
[----:B---3--:R-:W-:Y:S10]  /*3b90*/  @P2 BRA `(.L_x_70) ;  /* 0x00000000000c2947 */ /* 0x008ff40003800000 */
[----:B-1----:R-:W-:Y:S04]  /*3ba0*/  SHF.L.U32 R3, R8, 0x1f, RZ ;  /* 0x0000001f08037819 */ /* 0x002fe800000006ff */
[----:B------:R-:W1:Y:S02]  /*3bb0*/  SYNCS.PHASECHK.TRANS64.TRYWAIT P0, [UR5], R3 ;  /* 0x00000003ff0075a7 */ /* 0x000e640008001105 */
[----:B-1----:R-:W-:Y:S05]  /*3bc0*/  @!P0 BRA `(.L_x_71) ;  /* 0x0000006400b88947 */ /* 0x002fea0003800000 */
.L_x_70:
[----:B------:R-:W-:Y:S01]  /*3bd0*/  UISETP.NE.AND UP0, UPT, UR15, 0x1, UPT ;  /* 0x000000010f00788c */ /* 0x000fe2000bf05270 */
[----:B------:R-:W-:Y:S01]  /*3be0*/  PLOP3.LUT P2, PT, PT, PT, PT, 0x80, 0x8 ;  /* 0x000000000008781c */ /* 0x000fe20003f4f070 */
[----:B------:R-:W-:Y:S02]  /*3bf0*/  UIADD3 UR4, UPT, UPT, UR6, 0x1, URZ ;  /* 0x0000000106047890 */ /* 0x000fe4000fffe0ff */
[----:B------:R-:W-:Y:S02]  /*3c00*/  ULEA UR12, UR6, UR21, 0xa ;  /* 0x00000015060c7291 */ /* 0x000fe4000f8e50ff */
[----:B------:R-:W-:Y:S01]  /*3c10*/  UISETP.NE.AND UP1, UPT, UR4, 0xa, UPT ;  /* 0x0000000a0400788c */ /* 0x000fe2000bf25270 */
[----:B------:R-:W-:Y:S01]  /*3c20*/  PLOP3.LUT P0, PT, PT, PT, UP0, 0x80, 0x8 ;  /* 0x000000000008781c */ /* 0x000fe20003f0f008 */
[----:B------:R-:W-:Y:S02]  /*3c30*/  UIADD3 UR10, UPT, UPT, UR12, 0x2, URZ ;  /* 0x000000020c0a7890 */ /* 0x000fe4000fffe0ff */
[----:B------:R-:W-:Y:S02]  /*3c40*/  USEL UR7, URZ, 0x1, UP1 ;  /* 0x00000001ff077887 */ /* 0x000fe40008800000 */
[----:B------:R-:W-:Y:S02]  /*3c50*/  USEL UR14, UR4, URZ, UP1 ;  /* 0x000000ff040e7287 */ /* 0x000fe40008800000 */
[----:B------:R-:W-:Y:S02]  /*3c60*/  UIADD3 UR15, UPT, UPT, UR15, -0x1, URZ ;  /* 0xffffffff0f0f7890 */ /* 0x000fe4000fffe0ff */
[----:B------:R-:W-:Y:S01]  /*3c70*/  @UP0 ULEA UR4, UR14, UR17, 0x3 ;  /* 0x000000110e040291 */ /* 0x000fe2000f8e18ff */
[----:B------:R-:W-:Y:S01]  /*3c80*/  LOP3.LUT R8, R8, UR7, RZ, 0x3c, !PT ;  /* 0x0000000708087c12 */ /* 0x000fe2000f8e3cff */
[----:B------:R-:W-:Y:S01]  /*3c90*/  UIADD3 UR7, UPT, UPT, UR5, 0x50, URZ ;  /* 0x0000005005077890 */ /* 0x000fe2000fffe0ff */
[----:B------:R-:W-:Y:S02]  /*3ca0*/  UMOV UR13, 0x80004020 ;  /* 0x80004020000d7882 */ /* 0x000fe40000000000 */
[----:B-1----:R-:W-:Y:S01]  /*3cb0*/  @P0 SHF.L.U32 R0, R8, 0x1f, RZ ;  /* 0x0000001f08000819 */ /* 0x002fe200000006ff */
[----:B------:R-:W-:Y:S01]  /*3cc0*/  UMOV UR5, 0x80004020 ;  /* 0x8000402000057882 */ /* 0x000fe20000000000 */
[----:B------:R-:W-:Y:S01]  /*3cd0*/  UMOV UR11, 0x80004020 ;  /* 0x80004020000b7882 */ /* 0x000fe20000000000 */
[----:B------:R-:W-:Y:S01]  /*3ce0*/  UMOV UR9, 0x80004020 ;  /* 0x8000402000097882 */ /* 0x000fe20000000000 */
[----:B------:R2:W3:Y:S01]  /*3cf0*/  @P0 SYNCS.PHASECHK.TRANS64.TRYWAIT P2, [UR4], R0 ;  /* 0x00000000ff0005a7 */ /* 0x0004e20008041104 */
[----:B------:R-:W-:Y:S03]  /*3d00*/  ULEA UR4, UR6, UR20, 0x8 ;  /* 0x0000001406047291 */ /* 0x000fe6000f8e40ff */
[----:B------:R-:W-:Y:S01]  /*3d10*/  UMOV UR6, UR14 ;  /* 0x0000000e00067c82 */ /* 0x000fe20008000000 */
[----:B------:R-:W-:Y:S05]  /*3d20*/  UIADD3 UR8, UPT, UPT, UR4, 0x2, URZ ;  /* 0x0000000204087890 */ /* 0x000fea000fffe0ff */
[----:B------:R2:W-:Y:S01]  /*3d30*/  UTCQMMA gdesc[UR4], gdesc[UR12], tmem[UR18], tmem[UR26], idesc[UR27], UP2 ;  /* 0x00ff1a0c040075ea */ /* 0x0005e20009000312 */
[----:B------:R-:W-:Y:S03]  /*3d40*/  UPLOP3.LUT UP2, UPT, UPT, UPT, UPT, 0x80, 0x8 ;  /* 0x000000000008789c */ /* 0x000fe60003f4f070 */
[----:B------:R2:W-:Y:S01]  /*3d50*/  UTCQMMA gdesc[UR8], gdesc[UR10], tmem[UR18], tmem[UR24], idesc[UR25], UPT ;  /* 0x00ff180a080075ea */ /* 0x0005e2000b800312 */
[----:B------:R2:W-:Y:S01]  /*3d60*/  UTCBAR.MULTICAST [UR7], URZ, UR19 ;  /* 0x000000ff070073e9 */ /* 0x0005e20008000813 */
[----:B------:R-:W-:Y:S06]  /*3d70*/  BRA.U UP3, `(.L_x_72) ;  /* 0xfffffffd03787547 */ /* 0x000fec000b83ffff */
.L_x_69:
[----:B--2---:R-:W-:Y:S01]  /*3d80*/  UIADD3 UR4, UPT, UPT, UR22, 0x1, URZ ;  /* 0x0000000116047890 */ /* 0x004fe2000fffe0ff */
[C---:B------:R-:W-:Y:S01]  /*3d90*/  ISETP.NE.AND P0, PT, R10.reuse, 0x2, PT ;  /* 0x000000020a00780c */ /* 0x040fe20003f05270 */
[----:B------:R-:W-:Y:S02]  /*3da0*/  UIADD3 UR5, UPT, UPT, UR23, 0x110, URZ ;  /* 0x0000011017057890 */ /* 0x000fe4000fffe0ff */
[----:B------:R-:W-:Y:S01]  /*3db0*/  UISETP.NE.AND UP0, UPT, UR4, 0x4, UPT ;  /* 0x000000040400788c */ /* 0x000fe2000bf05270 */
[----:B-1----:R-:W-:Y:S02]  /*3dc0*/  SEL R0, RZ, 0x1, P0 ;  /* 0x00000001ff007807 */ /* 0x002fe40000000000 */
[----:B------:R-:W-:Y:S01]  /*3dd0*/  SEL R10, R10, RZ, P0 ;  /* 0x000000ff0a0a7207 */ /* 0x000fe20000000000 */
[----:B------:R-:W-:Y:S01]  /*3de0*/  USEL UR6, URZ, 0x1, UP0 ;  /* 0x00000001ff067887 */ /* 0x000fe20008000000 */
[----:B------:R-:W-:Y:S01]  /*3df0*/  LOP3.LUT R9, R9, R0, RZ, 0x3c, !PT ;  /* 0x0000000009097212 */ /* 0x000fe200078e3cff */
[----:B------:R-:W-:Y:S01]  /*3e00*/  USEL UR22, UR4, URZ, UP0 ;  /* 0x000000ff04167287 */ /* 0x000fe20008000000 */
[----:B------:R1:W-:Y:S03]  /*3e10*/  UTCBAR [UR5], URZ ;  /* 0x000000ff050073e9 */ /* 0x0003e600080000ff */
[----:B------:R-:W-:Y:S01]  /*3e20*/  LOP3.LUT R11, R11, UR6, RZ, 0x3c, !PT ;  /* 0x000000060b0b7c12 */ /* 0x000fe2000f8e3cff */
[----:B------:R-:W-:Y:S07]  /*3e30*/  @P1 BRA `(.L_x_73) ;  /* 0xfffffff800b01947 */ /* 0x000fee000383ffff */
[----:B------:R-:W2:Y:S01]  /*3e40*/  S2UR UR8, SR_CgaCtaId ;  /* 0x00000000000879c3 */ /* 0x000ea20000008800 */
[----:B------:R-:W-:Y:S01]  /*3e50*/  ELECT P0, URZ, PT ;  /* 0x0000000000ff782f */ /* 0x000fe20003800000 */
[----:B------:R-:W-:Y:S01]  /*3e60*/  IMAD.MOV.U32 R0, RZ, RZ, 0x1 ;  /* 0x00000001ff007424 */ /* 0x000fe200078e00ff */
[----:B------:R-:W-:Y:S01]  /*3e70*/  UIADD3 UR17, UPT, UPT, UR17, 0x130, URZ ;  /* 0x0000013011117890 */ /* 0x000fe2000fffe0ff */
[----:B------:R-:W-:Y:S01]  /*3e80*/  SHF.L.U32 R3, R11, 0x1f, RZ ;  /* 0x0000001f0b037819 */ /* 0x000fe200000006ff */
[----:B------:R-:W-:-:S03]  /*3e90*/  UMOV UR4, 0x40 ;  /* 0x0000004000047882 */ /* 0x000fc60000000000 */
[----:B------:R-:W-:Y:S01]  /*3ea0*/  UVIRTCOUNT.DEALLOC.SMPOOL 0x80 ;  /* 0x000000800000784c */ /* 0x000fe20000000000 */
[----:B--2---:R-:W-:Y:S02]  /*3eb0*/  ULEA UR8, UR8, UR4, 0x18 ;  /* 0x0000000408087291 */ /* 0x004fe4000f8ec0ff */
[----:B------:R-:W-:-:S07]  /*3ec0*/  ULEA UR4, UR22, UR17, 0x3 ;  /* 0x0000001116047291 */ /* 0x000fce000f8e18ff */
[----:B------:R2:W-:Y:S02]  /*3ed0*/  @P0 STS.U8 [UR8+0x1c], R0 ;  /* 0x00001c00ff000988 */ /* 0x0005e40008000008 */
[----:B------:R-:W4:Y:S02]  /*3ee0*/  SYNCS.PHASECHK.TRANS64.TRYWAIT P0, [UR4], R3 ;  /* 0x00000003ff0075a7 */ /* 0x000f240008001104 */
[----:B--2-4-:R-:W-:Y:S05]  /*3ef0*/  @!P0 BRA `(.L_x_74) ;  /* 0x0000006400048947 */ /* 0x014fea0003800000 */
.L_x_171:
[----:B------:R-:W-:-:S04]  /*3f00*/  UIADD3 UR4, UPT, UPT, UR22, 0x1, URZ ;  /* 0x0000000116047890 */ /* 0x000fc8000fffe0ff */
[----:B------:R-:W-:-:S04]  /*3f10*/  UISETP.NE.AND UP0, UPT, UR4, 0x4, UPT ;  /* 0x000000040400788c */ /* 0x000fc8000bf05270 */
[----:B------:R-:W-:Y:S02]  /*3f20*/  USEL UR6, URZ, 0x1, UP0 ;  /* 0x00000001ff067887 */ /* 0x000fe40008000000 */
[----:B------:R-:W-:-:S04]  /*3f30*/  USEL UR4, UR4, URZ, UP0 ;  /* 0x000000ff04047287 */ /* 0x000fc80008000000 */
[----:B-1----:R-:W-:Y:S01]  /*3f40*/  ULEA UR5, UR4, UR17, 0x3 ;  /* 0x0000001104057291 */ /* 0x002fe2000f8e18ff */
[----:B------:R-:W-:-:S04]  /*3f50*/  LOP3.LUT R2, R11, UR6, RZ, 0x3c, !PT ;  /* 0x000000060b027c12 */ /* 0x000fc8000f8e3cff */
[----:B--2---:R-:W-:-:S04]  /*3f60*/  SHF.L.U32 R3, R2, 0x1f, RZ ;  /* 0x0000001f02037819 */ /* 0x004fc800000006ff */
[----:B------:R-:W1:Y:S02]  /*3f70*/  SYNCS.PHASECHK.TRANS64.TRYWAIT P0, [UR5], R3 ;  /* 0x00000003ff0075a7 */ /* 0x000e640008001105 */
[----:B-1----:R-:W-:Y:S05]  /*3f80*/  @!P0 BRA `(.L_x_75) ;  /* 0x0000006000f88947 */ /* 0x002fea0003800000 */
.L_x_173:
        /* <DEDUP_REMOVED lines=9> */
.L_x_175:
[----:B------:R-:W-:-:S04]  /*4020*/  UIADD3 UR4, UPT, UPT, UR4, 0x1, URZ ;  /* 0x0000000104047890 */ /* 0x000fc8000fffe0ff */
[----:B------:R-:W-:-:S04]  /*4030*/  UISETP.NE.AND UP0, UPT, UR4, 0x4, UPT ;  /* 0x000000040400788c */ /* 0x000fc8000bf05270 */
[----:B------:R-:W-:Y:S02]  /*4040*/  USEL UR5, URZ, 0x1, UP0 ;  /* 0x00000001ff057887 */ /* 0x000fe40008000000 */
[----:B------:R-:W-:-:S04]  /*4050*/  USEL UR4, UR4, URZ, UP0 ;  /* 0x000000ff04047287 */ /* 0x000fc80008000000 */
[----:B------:R-:W-:Y:S01]  /*4060*/  ULEA UR4, UR4, UR17, 0x3 ;  /* 0x0000001104047291 */ /* 0x000fe2000f8e18ff */
[----:B-1----:R-:W-:-:S04]  /*4070*/  LOP3.LUT R3, R2, UR5, RZ, 0x3c, !PT ;  /* 0x0000000502037c12 */ /* 0x002fc8000f8e3cff */
[----:B------:R-:W-:-:S04]  /*4080*/  SHF.L.U32 R3, R3, 0x1f, RZ ;  /* 0x0000001f03037819 */ /* 0x000fc800000006ff */
[----:B------:R-:W1:Y:S02]  /*4090*/  SYNCS.PHASECHK.TRANS64.TRYWAIT P0, [UR4], R3 ;  /* 0x00000003ff0075a7 */ /* 0x000e640008001104 */
[----:B-1----:R-:W-:Y:S05]  /*40a0*/  @!P0 BRA `(.L_x_77) ;  /* 0x0000006000e08947 */ /* 0x002fea0003800000 */
.L_x_177:
[----:B------:R-:W-:Y:S01]  /*40b0*/  NOP ;  /* 0x0000000000007918 */ /* 0x000fe20000000000 */
[----:B-1----:R-:W1:Y:S01]  /*40c0*/  LDS R0, [UR8+0x14] ;  /* 0x00001408ff007984 */ /* 0x002e620008000800 */
[----:B------:R-:W-:Y:S01]  /*40d0*/  ULOP3.LUT UR4, UR30, 0xffff, URZ, 0xc0, !UPT ;  /* 0x0000ffff1e047892 */ /* 0x000fe2000f8ec0ff */
[----:B------:R-:W-:Y:S01]  /*40e0*/  UMOV UR5, 0xffff ;  /* 0x0000ffff00057882 */ /* 0x000fe20000000000 */
[----:B------:R-:W-:Y:S02]  /*40f0*/  UMOV UR6, 0x1 ;  /* 0x0000000100067882 */ /* 0x000fe40000000000 */
[----:B------:R-:W-:-:S04]  /*4100*/  USHF.R.U32.HI UR4, URZ, 0x5, UR4 ;  /* 0x00000005ff047899 */ /* 0x000fc80008011604 */
[----:B------:R-:W-:Y:S02]  /*4110*/  USHF.L.U32 UR5, UR5, UR4, URZ ;  /* 0x0000000405057299 */ /* 0x000fe400080006ff */
[----:B------:R-:W-:-:S04]  /*4120*/  USHF.L.U32 UR4, UR6, UR4, URZ ;  /* 0x0000000406047299 */ /* 0x000fc800080006ff */
[----:B-1----:R-:W-:-:S04]  /*4130*/  LOP3.LUT R0, R0, UR5, RZ, 0xc0, !PT ;  /* 0x0000000500007c12 */ /* 0x002fc8000f8ec0ff */
[----:B------:R-:W-:-:S13]  /*4140*/  ISETP.NE.AND P0, PT, R0, UR5, PT ;  /* 0x0000000500007c0c */ /* 0x000fda000bf05270 */
[----:B------:R-:W-:Y:S05]  /*4150*/  @P0 BRA `(.L_x_78) ;  /* 0x0000000000580947 */ /* 0x000fea0003800000 */
[----:B------:R-:W1:Y:S02]  /*4160*/  LDS R0, [UR8+0x18] ;  /* 0x00001808ff007984 */ /* 0x000e640008000800 */
[----:B-1----:R-:W-:-:S04]  /*4170*/  LOP3.LUT R0, R0, UR4, RZ, 0xc0, !PT ;  /* 0x0000000400007c12 */ /* 0x002fc8000f8ec0ff */
[----:B------:R-:W-:-:S13]  /*4180*/  ISETP.NE.AND P0, PT, R0, UR4, PT ;  /* 0x0000000400007c0c */ /* 0x000fda000bf05270 */
[----:B------:R-:W-:Y:S05]  /*4190*/  @P0 BRA `(.L_x_79) ;  /* 0x00000000003c0947 */ /* 0x000fea0003800000 */
[----:B------:R-:W1:Y:S01]  /*41a0*/  S2R R2, SR_LANEID ;  /* 0x0000000000027919 */ /* 0x000e620000000000 */
[----:B------:R-:W-:Y:S01]  /*41b0*/  ULOP3.LUT UR5, URZ, UR5, URZ, 0x33, !UPT ;  /* 0x00000005ff057292 */ /* 0x000fe2000f8e33ff */
[----:B------:R-:W-:Y:S01]  /*41c0*/  LOP3.LUT R4, RZ, UR4, RZ, 0x33, !PT ;  /* 0x00000004ff047c12 */ /* 0x000fe2000f8e33ff */
[----:B------:R-:W-:Y:S02]  /*41d0*/  VOTEU.ANY UR4, UPT, PT ;  /* 0x0000000000047886 */ /* 0x000fe400038e0100 */
[----:B------:R-:W-:Y:S01]  /*41e0*/  UFLO.U32 UR4, UR4 ;  /* 0x00000004000472bd */ /* 0x000fe200080e0000 */
[----:B------:R-:W2:Y:S01]  /*41f0*/  REDUX UR6, R4 ;  /* 0x00000000040673c4 */ /* 0x000ea20000000000 */
[----:B------:R-:W-:-:S06]  /*4200*/  IMAD.U32 R0, RZ, RZ, UR5 ;  /* 0x00000005ff007e24 */ /* 0x000fcc000f8e00ff */
[----:B------:R4:W-:Y:S01]  /*4210*/  UTCATOMSWS.AND URZ, UR5 ;  /* 0x0000000500ff79e3 */ /* 0x0009e20008000000 */
[----:B------:R-:W3:Y:S01]  /*4220*/  REDUX UR7, R0 ;  /* 0x00000000000773c4 */ /* 0x000ee20000000000 */
[----:B-1----:R-:W-:Y:S01]  /*4230*/  ISETP.EQ.U32.AND P0, PT, R2, UR4, PT ;  /* 0x0000000402007c0c */ /* 0x002fe2000bf02070 */
[----:B--2---:R-:W-:Y:S01]  /*4240*/  IMAD.U32 R2, RZ, RZ, UR6 ;  /* 0x00000006ff027e24 */ /* 0x004fe2000f8e00ff */
[----:B---3--:R-:W-:-:S11]  /*4250*/  MOV R3, UR7 ;  /* 0x0000000700037c02 */ /* 0x008fd60008000f00 */
[----:B------:R4:W-:Y:S04]  /*4260*/  @P0 ATOMS.AND RZ, [UR8+0x14], R3 ;  /* 0x00001403ffff098c */ /* 0x0009e8000a800008 */
[----:B------:R4:W-:Y:S01]  /*4270*/  @P0 ATOMS.AND RZ, [UR8+0x18], R2 ;  /* 0x00001802ffff098c */ /* 0x0009e2000a800008 */
[----:B------:R-:W-:Y:S05]  /*4280*/  BRA `(.L_x_80) ;  /* 0x0000000000147947 */ /* 0x000fea0003800000 */
.L_x_79:
[----:B------:R-:W-:Y:S02]  /*4290*/  MOV R2, 0x42b0 ;  /* 0x000042b000027802 */ /* 0x000fe40000000f00 */
[----:B---3-5:R-:W-:Y:S05]  /*42a0*/  CALL.REL.NOINC `($__internal_0_$__cuda_sm10x_tcgen05_guardrail_trap_col_being_dealloced_not_returned_by_alloc) ;  /* 0x0000006400c47944 */ /* 0x028fea0003c00000 */
[----:B------:R-:W-:Y:S05]  /*42b0*/  BRA `(.L_x_80) ;  /* 0x0000000000087947 */ /* 0x000fea0003800000 */
.L_x_78:
[----:B------:R-:W-:Y:S02]  /*42c0*/  MOV R2, 0x42e0 ;  /* 0x000042e000027802 */ /* 0x000fe40000000f00 */
[----:B---3-5:R-:W-:Y:S05]  /*42d0*/  CALL.REL.NOINC `($__internal_2_$__cuda_sm10x_tcgen05_guardrail_trap_unallocated_columns_being_dealloced) ;  /* 0x0000006400d07944 */ /* 0x028fea0003c00000 */
.L_x_80:
[----:B------:R-:W-:Y:S01]  /*42e0*/  NOP ;  /* 0x0000000000007918 */ /* 0x000fe20000000000 */
[----:B----4-:R-:W-:Y:S05]  /*42f0*/  EXIT ;  /* 0x000000000000794d */ /* 0x010fea0003800000 */
.L_x_62:
[----:B------:R-:W-:-:S09]  /*4300*/  UISETP.NE.OR UP0, UPT, UR17, 0x3, !UP3 ;  /* 0x000000031100788c */ /* 0x000fd2000df05670 */
[----:B------:R-:W-:Y:S05]  /*4310*/  BRA.U UP0, `(.L_x_81) ;  /* 0x0000001100587547 */ /* 0x000fea000b800000 */
[----:B------:R-:W2:Y:S01]  /*4320*/  S2UR UR10, SR_CgaCtaId ;  /* 0x00000000000a79c3 */ /* 0x000ea20000008800 */
[----:B------:R-:W3:Y:S01]  /*4330*/  LDCU UR31, c[0x0][0x370] ;  /* 0x00006e00ff1f77ac */ /* 0x000ee20008000800 */
[----:B------:R-:W-:Y:S02]  /*4340*/  HFMA2 R13, -RZ, RZ, 0, 0 ;  /* 0x00000000ff0d7431 */ /* 0x000fe400000001ff */
[----:B------:R-:W-:Y:S01]  /*4350*/  IMAD.MOV.U32 R15, RZ, RZ, 0x1 ;  /* 0x00000001ff0f7424 */ /* 0x000fe200078e00ff */
[----:B------:R-:W-:Y:S01]  /*4360*/  MOV R7, 0x1000 ;  /* 0x0000100000077802 */ /* 0x000fe20000000f00 */
[----:B------:R-:W3:Y:S01]  /*4370*/  LDCU.128 UR44, c[0x0][0xb10] ;  /* 0x00016200ff2c77ac */ /* 0x000ee20008000c00 */
[----:B------:R-:W-:Y:S01]  /*4380*/  IMAD.MOV.U32 R14, RZ, RZ, RZ ;  /* 0x000000ffff0e7224 */ /* 0x000fe200078e00ff */
[----:B------:R-:W4:Y:S01]  /*4390*/  LDC.64 R16, c[0x0][0x348] ;  /* 0x0000d200ff107b82 */ /* 0x000f220000000a00 */
[----:B------:R-:W1:Y:S01]  /*43a0*/  LDCU UR30, c[0x0][0x374] ;  /* 0x00006e80ff1e77ac */ /* 0x000e620008000800 */
[----:B------:R-:W2:Y:S06]  /*43b0*/  LDCU UR15, c[0x0][0xb0c] ;  /* 0x00016180ff0f77ac */ /* 0x000eac0008000800 */
[----:B------:R-:W4:Y:S01]  /*43c0*/  LDC.64 R2, c[0x0][0x888] ;  /* 0x00022200ff027b82 */ /* 0x000f220000000a00 */
[----:B------:R-:W4:Y:S01]  /*43d0*/  LDCU UR49, c[0x0][0xb20] ;  /* 0x00016400ff3177ac */ /* 0x000f220008000800 */
[----:B------:R-:W4:Y:S06]  /*43e0*/  LDCU UR4, c[0x0][0xb30] ;  /* 0x00016600ff0477ac */ /* 0x000f2c0008000800 */
[----:B------:R-:W4:Y:S01]  /*43f0*/  LDC.64 R4, c[0x0][0x890] ;  /* 0x00022400ff047b82 */ /* 0x000f220000000a00 */
[----:B------:R-:W-:Y:S01]  /*4400*/  UMOV UR21, 0x400 ;  /* 0x0000040000157882 */ /* 0x000fe20000000000 */
[----:B---3--:R-:W-:-:S02]  /*4410*/  UIMAD.WIDE.U32 UR6, UR31, UR44, URZ ;  /* 0x0000002c1f0672a5 */ /* 0x008fc4000f8e00ff */
[----:B-1----:R-:W-:Y:S02]  /*4420*/  UIMAD.WIDE.U32 UR8, UR30, UR47, URZ ;  /* 0x0000002f1e0872a5 */ /* 0x002fe4000f8e00ff */
[----:B--2---:R-:W-:Y:S02]  /*4430*/  ULEA UR21, UR10, UR21, 0x18 ;  /* 0x000000150a157291 */ /* 0x004fe4000f8ec0ff */
[----:B------:R-:W-:Y:S02]  /*4440*/  UPLOP3.LUT UP3, UPT, UPT, UPT, UPT, 0x40, 0x4 ;  /* 0x000000000004789c */ /* 0x000fe40003f6e870 */
[----:B------:R-:W-:Y:S02]  /*4450*/  UIADD3 UR37, UPT, UPT, UR21, 0xb8, URZ ;  /* 0x000000b815257890 */ /* 0x000fe4000fffe0ff */
[----:B------:R-:W-:Y:S02]  /*4460*/  UIADD3 UR33, UPT, UPT, UR21, 0xa0, URZ ;  /* 0x000000a015217890 */ /* 0x000fe4000fffe0ff */
[----:B------:R-:W-:-:S02]  /*4470*/  UIADD3 UR25, UPT, UPT, UR21, 0xa8, URZ ;  /* 0x000000a815197890 */ /* 0x000fc4000fffe0ff */
[----:B------:R-:W-:Y:S01]  /*4480*/  UIADD3 UR17, UPT, UPT, UR21, 0xb0, URZ ;  /* 0x000000b015117890 */ /* 0x000fe2000fffe0ff */
[----:B------:R-:W-:Y:S01]  /*4490*/  UMOV UR6, UR7 ;  /* 0x0000000700067c82 */ /* 0x000fe20008000000 */
[----:B------:R-:W-:Y:S01]  /*44a0*/  UMOV UR41, UR9 ;  /* 0x0000000900297c82 */ /* 0x000fe20008000000 */
[----:B------:R-:W-:Y:S02]  /*44b0*/  UISETP.GE.AND UP0, UPT, UR42, 0x1, UPT ;  /* 0x000000012a00788c */ /* 0x000fe4000bf06270 */
[----:B------:R-:W-:Y:S01]  /*44c0*/  UISETP.NE.AND UP4, UPT, UR42, 0x1, UPT ;  /* 0x000000012a00788c */ /* 0x000fe2000bf85270 */
[----:B------:R-:W1:Y:S01]  /*44d0*/  LDCU.64 UR22, c[0x0][0xb28] ;  /* 0x00016500ff1677ac */ /* 0x000e620008000a00 */
[----:B------:R-:W-:Y:S02]  /*44e0*/  UISETP.NE.AND UP6, UPT, UR15, 0x1, UPT ;  /* 0x000000010f00788c */ /* 0x000fe4000bfc5270 */
[----:B------:R-:W-:Y:S02]  /*44f0*/  UISETP.NE.AND UP5, UPT, UR46, 0x1, UPT ;  /* 0x000000012e00788c */ /* 0x000fe4000bfa5270 */
[----:B------:R-:W-:-:S02]  /*4500*/  UPRMT UR37, UR10, 0x654, UR37 ;  /* 0x000006540a257896 */ /* 0x000fc40008000025 */
[----:B------:R-:W-:Y:S02]  /*4510*/  USHF.R.U32.HI UR43, URZ, UR45, UR6 ;  /* 0x0000002dff2b7299 */ /* 0x000fe40008011606 */
[----:B------:R-:W-:Y:S02]  /*4520*/  UPRMT UR40, UR10, 0x654, UR33 ;  /* 0x000006540a287896 */ /* 0x000fe40008000021 */
[----:B------:R-:W-:Y:S02]  /*4530*/  UPRMT UR39, UR10, 0x654, UR25 ;  /* 0x000006540a277896 */ /* 0x000fe40008000019 */
[----:B------:R-:W-:Y:S02]  /*4540*/  UPRMT UR38, UR10, 0x654, UR17 ;  /* 0x000006540a267896 */ /* 0x000fe40008000011 */
[----:B----4-:R-:W-:Y:S02]  /*4550*/  USHF.R.U32.HI UR41, URZ, UR49, UR41 ;  /* 0x00000031ff297299 */ /* 0x010fe40008011629 */
[----:B------:R-:W-:-:S11]  /*4560*/  UISETP.NE.AND UP2, UPT, UR4, 0x1, UPT ;  /* 0x000000010400788c */ /* 0x000fd6000bf45270 */
.L_x_92:
[C---:B------:R-:W-:Y:S02]  /*4570*/  LEA R12, R14.reuse, UR21, 0x3 ;  /* 0x000000150e0c7c11 */ /* 0x040fe4000f8e18ff */
[----:B------:R-:W-:Y:S02]  /*4580*/  SHF.L.U32 R9, R13, 0x1f, RZ ;  /* 0x0000001f0d097819 */ /* 0x000fe400000006ff */
[----:B------:R-:W-:Y:S02]  /*4590*/  LEA R10, R14, UR21, 0x4 ;  /* 0x000000150e0a7c11 */ /* 0x000fe4000f8e20ff */
[----:B--2---:R-:W2:Y:S02]  /*45a0*/  SYNCS.PHASECHK.TRANS64.TRYWAIT P0, [R12+URZ+0xf0], R9 ;  /* 0x0000f0090c0075a7 */ /* 0x004ea400080011ff */
[----:B--2---:R-:W-:Y:S05]  /*45b0*/  @!P0 BRA `(.L_x_82) ;  /* 0x0000005c00b48947 */ /* 0x004fea0003800000 */
.L_x_178:
[----:B--2---:R-:W2:Y:S01]  /*45c0*/  LDS.128 R8, [R10+0x180] ;  /* 0x000180000a087984 */ /* 0x004ea20000000c00 */
[----:B------:R-:W-:Y:S01]  /*45d0*/  UISETP.GE.AND UP0, UPT, UR42, 0x1, UPT ;  /* 0x000000012a00788c */ /* 0x000fe2000bf06270 */
[----:B------:R-:W-:Y:S01]  /*45e0*/  @!PT LDS RZ, [RZ] ;  /* 0x00000000fffff984 */ /* 0x000fe20000000800 */
[----:B------:R-:W-:Y:S01]  /*45f0*/  @!PT LDS RZ, [RZ] ;  /* 0x00000000fffff984 */ /* 0x000fe20000000800 */
[----:B------:R-:W-:Y:S01]  /*4600*/  @!PT LDS RZ, [RZ] ;  /* 0x00000000fffff984 */ /* 0x000fe20000000800 */
[----:B------:R-:W-:Y:S01]  /*4610*/  @!PT LDS RZ, [RZ] ;  /* 0x00000000fffff984 */ /* 0x000fe20000000800 */
[----:B------:R3:W-:Y:S06]  /*4620*/  MEMBAR.ALL.CTA ;  /* 0x0000000000007992 */ /* 0x0007ec0000008000 */
[----:B---3--:R-:W3:Y:S01]  /*4630*/  FENCE.VIEW.ASYNC.S ;  /* 0x00000000000073c6 */ /* 0x008ee20000000000 */
[----:B--2---:R-:W-:Y:S11]  /*4640*/  LOP3.LUT P0, RZ, R10, 0x1, RZ, 0xc0, !PT ;  /* 0x000000010aff7812 */ /* 0x004ff6000780c0ff */
[----:B------:R-:W-:Y:S02]  /*4650*/  @!UPT UIADD3 URZ, UPT, UPT, URZ, URZ, URZ ;  /* 0x000000fffffff290 */ /* 0x000fe4000fffe0ff */
[----:B---3--:R-:W-:Y:S01]  /*4660*/  VOTEU.ANY UP1, P0 ;  /* 0x0000000000ff7886 */ /* 0x008fe20000020100 */
[----:B------:R-:W-:Y:S11]  /*4670*/  PLOP3.LUT P0, PT, PT, PT, UP1, 0x80, 0x8 ;  /* 0x000000000008781c */ /* 0x000ff60003f0f018 */
[----:B------:R-:W-:Y:S02]  /*4680*/  @!UPT UIADD3 URZ, UPT, UPT, URZ, URZ, URZ ;  /* 0x000000fffffff290 */ /* 0x000fe4000fffe0ff */
[----:B------:R-:W-:Y:S02]  /*4690*/  @P0 SHF.R.U32.HI R0, RZ, 0x10, R9 ;  /* 0x00000010ff000819 */ /* 0x000fe40000011609 */
[----:B------:R-:W-:Y:S02]  /*46a0*/  @P0 MOV R6, R8 ;  /* 0x0000000800060202 */ /* 0x000fe40000000f00 */
[----:B------:R-:W-:Y:S01]  /*46b0*/  @P0 R2UR UR4, R0 ;  /* 0x00000000000402ca */ /* 0x000fe200000e0000 */
[----:B------:R-:W-:Y:S01]  /*46c0*/  VIADD R0, R12, 0x100 ;  /* 0x000001000c007836 */ /* 0x000fe20000000000 */
[----:B------:R-:W-:Y:S02]  /*46d0*/  @P0 LOP3.LUT R8, R9, 0xffff, RZ, 0xc0, !PT ;  /* 0x0000ffff09080812 */ /* 0x000fe400078ec0ff */
[----:B------:R-:W-:Y:S02]  /*46e0*/  @P0 R2UR UR6, R6 ;  /* 0x00000000060602ca */ /* 0x000fe400000e0000 */
[----:B------:R-:W-:Y:S02]  /*46f0*/  PRMT R0, RZ, 0x654, R0 ;  /* 0x00000654ff007816 */ /* 0x000fe40000000000 */
[----:B------:R-:W-:Y:S02]  /*4700*/  @P0 R2UR UR5, R8 ;  /* 0x00000000080502ca */ /* 0x000fe400000e0000 */
[----:B------:R2:W-:Y:S03]  /*4710*/  SYNCS.ARRIVE.TRANS64.RED.A1T0 RZ, [R0+URZ], RZ ;  /* 0x000000ff00ff79a7 */ /* 0x0005e600081004ff */
[----:B------:R-:W-:Y:S04]  /*4720*/  @UP1 UMOV UR29, UR4 ;  /* 0x00000004001d1c82 */ /* 0x000fe80008000000 */
[----:B------:R-:W-:Y:S04]  /*4730*/  @UP1 UMOV UR14, UR6 ;  /* 0x00000006000e1c82 */ /* 0x000fe80008000000 */
[----:B------:R-:W-:Y:S01]  /*4740*/  @UP1 UMOV UR13, UR5 ;  /* 0x00000005000d1c82 */ /* 0x000fe20008000000 */
[----:B------:R-:W-:Y:S05]  /*4750*/  BRA.U !UP0, `(.L_x_83) ;  /* 0x0000000108a47547 */ /* 0x000fea000b800000 */
[----:B------:R-:W-:Y:S02]  /*4760*/  UIMAD.WIDE.U32 UR18, UR13, UR47, URZ ;  /* 0x0000002f0d1272a5 */ /* 0x000fe4000f8e00ff */
[----:B------:R-:W-:Y:S02]  /*4770*/  UIMAD.WIDE.U32 UR26, UR14, UR44, URZ ;  /* 0x0000002c0e1a72a5 */ /* 0x000fe4000f8e00ff */
[----:B------:R-:W-:Y:S02]  /*4780*/  USEL UR4, UR30, UR41, !UP5 ;  /* 0x000000291e047287 */ /* 0x000fe4000e800000 */
[----:B------:R-:W-:Y:S02]  /*4790*/  USEL UR7, UR31, UR43, !UP6 ;  /* 0x0000002b1f077287 */ /* 0x000fe4000f000000 */
[----:B-1----:R-:W-:Y:S02]  /*47a0*/  UIMAD.WIDE.U32 UR8, UR4, UR22, URZ ;  /* 0x00000016040872a5 */ /* 0x002fe4000f8e00ff */
[----:B------:R-:W-:Y:S01]  /*47b0*/  UIMAD.WIDE.U32 UR10, UR7, UR22, URZ ;  /* 0x00000016070a72a5 */ /* 0x000fe2000f8e00ff */
[----:B------:R-:W-:Y:S02]  /*47c0*/  UMOV UR5, UR19 ;  /* 0x0000001300057c82 */ /* 0x000fe40008000000 */
[----:B------:R-:W-:Y:S03]  /*47d0*/  USHF.R.U32.HI UR6, URZ, UR49, UR5 ;  /* 0x00000031ff067299 */ /* 0x000fe60008011605 */
[----:B------:R-:W-:Y:S01]  /*47e0*/  UMOV UR5, UR27 ;  /* 0x0000001b00057c82 */ /* 0x000fe20008000000 */
[----:B------:R-:W-:Y:S02]  /*47f0*/  USEL UR6, UR13, UR6, !UP5 ;  /* 0x000000060d067287 */ /* 0x000fe4000e800000 */
[----:B------:R-:W-:Y:S03]  /*4800*/  USHF.R.U32.HI UR12, URZ, UR45, UR5 ;  /* 0x0000002dff0c7299 */ /* 0x000fe60008011605 */
[----:B------:R-:W-:Y:S02]  /*4810*/  UMOV UR5, UR9 ;  /* 0x0000000900057c82 */ /* 0x000fe40008000000 */
[----:B------:R-:W-:Y:S03]  /*4820*/  @UP4 USHF.R.U32.HI UR4, URZ, UR23, UR5 ;  /* 0x00000017ff044299 */ /* 0x000fe60008011605 */
[----:B------:R-:W-:Y:S01]  /*4830*/  UMOV UR5, UR11 ;  /* 0x0000000b00057c82 */ /* 0x000fe20008000000 */
[----:B------:R-:W-:Y:S02]  /*4840*/  UIMAD UR4, UR42, UR4, URZ ;  /* 0x000000042a0472a4 */ /* 0x000fe4000f8e02ff */
[----:B------:R-:W-:Y:S02]  /*4850*/  @UP4 USHF.R.U32.HI UR7, URZ, UR23, UR5 ;  /* 0x00000017ff074299 */ /* 0x000fe40008011605 */
[----:B------:R-:W-:Y:S02]  /*4860*/  UIMAD.WIDE.U32 UR10, UR6, UR22, URZ ;  /* 0x00000016060a72a5 */ /* 0x000fe4000f8e00ff */
[----:B------:R-:W-:Y:S02]  /*4870*/  USEL UR5, UR14, UR12, !UP6 ;  /* 0x0000000c0e057287 */ /* 0x000fe4000f000000 */
[----:B------:R-:W-:Y:S02]  /*4880*/  UIMAD UR8, UR42, UR7, URZ ;  /* 0x000000072a0872a4 */ /* 0x000fe4000f8e02ff */
[----:B------:R-:W-:Y:S03]  /*4890*/  UISETP.GE.AND UP0, UPT, UR6, UR4, UPT ;  /* 0x000000040600728c */ /* 0x000fe6000bf06270 */
[----:B------:R-:W-:Y:S01]  /*48a0*/  UMOV UR4, UR11 ;  /* 0x0000000b00047c82 */ /* 0x000fe20008000000 */
[----:B------:R-:W-:Y:S02]  /*48b0*/  UISETP.GE.OR UP0, UPT, UR5, UR8, UP0 ;  /* 0x000000080500728c */ /* 0x000fe40008706670 */
[----:B------:R-:W-:Y:S02]  /*48c0*/  USHF.R.U32.HI UR4, URZ, UR23, UR4 ;  /* 0x00000017ff047299 */ /* 0x000fe40008011604 */
[----:B------:R-:W-:Y:S02]  /*48d0*/  UIMAD.WIDE.U32 UR8, UR5, UR22, URZ ;  /* 0x00000016050872a5 */ /* 0x000fe4000f8e00ff */
[----:B------:R-:W-:Y:S04]  /*48e0*/  USEL UR10, UR6, UR4, !UP4 ;  /* 0x00000004060a7287 */ /* 0x000fe8000e000000 */
[----:B------:R-:W-:Y:S01]  /*48f0*/  UIADD3 UR11, UPT, UPT, -UR10, URZ, URZ ;  /* 0x000000ff0a0b7290 */ /* 0x000fe2000fffe1ff */
[----:B------:R-:W-:Y:S02]  /*4900*/  @!UP0 UMOV UR4, UR9 ;  /* 0x0000000900048c82 */ /* 0x000fe40008000000 */
[----:B------:R-:W-:Y:S02]  /*4910*/  @!UP0 USHF.R.U32.HI UR4, URZ, UR23, UR4 ;  /* 0x00000017ff048299 */ /* 0x000fe40008011604 */
[----:B------:R-:W-:Y:S02]  /*4920*/  UIMAD UR8, UR42, UR11, UR6 ;  /* 0x0000000b2a0872a4 */ /* 0x000fe4000f8e0206 */
[----:B------:R-:W-:Y:S04]  /*4930*/  @!UP0 USEL UR4, UR5, UR4, !UP4 ;  /* 0x0000000405048287 */ /* 0x000fe8000e000000 */
[----:B------:R-:W-:Y:S02]  /*4940*/  @!UP0 UIMAD UR8, UR7, UR8, UR4 ;  /* 0x00000008070882a4 */ /* 0x000fe4000f8e0204 */
[----:B------:R-:W-:Y:S02]  /*4950*/  @!UP0 UIADD3 UR9, UPT, UPT, UR10, -UR4, URZ ;  /* 0x800000040a098290 */ /* 0x000fe4000fffe0ff */
[----:B------:R-:W-:Y:S02]  /*4960*/  UIADD3 UR4, UPT, UPT, -UR5, URZ, URZ ;  /* 0x000000ff05047290 */ /* 0x000fe4000fffe1ff */
[----:B------:R-:W-:Y:S02]  /*4970*/  UIADD3 UR7, UPT, UPT, -UR6, URZ, URZ ;  /* 0x000000ff06077290 */ /* 0x000fe4000fffe1ff */
[----:B------:R-:W-:Y:S02]  /*4980*/  @!UP0 UIMAD UR6, UR9, UR42, UR5 ;  /* 0x0000002a090682a4 */ /* 0x000fe4000f8e0205 */
[----:B------:R-:W-:Y:S02]  /*4990*/  UIMAD UR14, UR15, UR4, UR14 ;  /* 0x000000040f0e72a4 */ /* 0x000fe4000f8e020e */
[----:B------:R-:W-:Y:S01]  /*49a0*/  UIMAD UR13, UR46, UR7, UR13 ;  /* 0x000000072e0d72a4 */ /* 0x000fe2000f8e020d */
[----:B------:R-:W-:Y:S02]  /*49b0*/  @!UP0 UMOV UR5, UR8 ;  /* 0x0000000800058c82 */ /* 0x000fe40008000000 */
[----:B------:R-:W-:Y:S02]  /*49c0*/  UIMAD UR14, UR5, UR15, UR14 ;  /* 0x0000000f050e72a4 */ /* 0x000fe4000f8e020e */
[----:B------:R-:W-:Y:S11]  /*49d0*/  UIMAD UR13, UR6, UR46, UR13 ;  /* 0x0000002e060d72a4 */ /* 0x000ff6000f8e020d */
[----:B------:R-:W-:Y:S01]  /*49e0*/  @!UPT UIADD3 URZ, UPT, UPT, URZ, URZ, URZ ;  /* 0x000000fffffff290 */ /* 0x000fe2000fffe0ff */
.L_x_83:
[----:B------:R-:W3:Y:S01]  /*49f0*/  @!UP2 LDCU.128 UR8, c[0x0][0xb10] ;  /* 0x00016200ff08a7ac */ /* 0x000ee20008000c00 */
[C---:B------:R-:W-:Y:S02]  /*4a00*/  ISETP.NE.U32.AND P1, PT, R4.reuse, RZ, PT ;  /* 0x000000ff0400720c */ /* 0x040fe40003f25070 */
[----:B------:R-:W-:Y:S02]  /*4a10*/  ISETP.NE.U32.AND P0, PT, R4, RZ, PT ;  /* 0x000000ff0400720c */ /* 0x000fe40003f05070 */
[C---:B------:R-:W-:Y:S02]  /*4a20*/  ISETP.NE.AND.EX P1, PT, R5.reuse, RZ, PT, P1 ;  /* 0x000000ff0500720c */ /* 0x040fe40003f25310 */
[----:B------:R-:W-:Y:S01]  /*4a30*/  ISETP.NE.AND.EX P0, PT, R5, RZ, PT, P0 ;  /* 0x000000ff0500720c */ /* 0x000fe20003f05300 */
[----:B------:R-:W4:Y:S01]  /*4a40*/  @!UP2 LDCU UR5, c[0x0][0xb0c] ;  /* 0x00016180ff05a7ac */ /* 0x000f220008000800 */
[----:B------:R-:W-:Y:S01]  /*4a50*/  SHF.L.U32 R9, R15, 0x1f, RZ ;  /* 0x0000001f0f097819 */ /* 0x000fe200000006ff */
[----:B------:R-:W-:Y:S02]  /*4a60*/  USHF.L.U32 UR35, UR16, 0x6, URZ ;  /* 0x0000000610237899 */ /* 0x000fe400080006ff */
[----:B------:R-:W-:Y:S02]  /*4a70*/  USHF.L.U32 UR34, UR20, 0x8, URZ ;  /* 0x0000000814227899 */ /* 0x000fe400080006ff */
[----:B---3--:R-:W-:Y:S07]  /*4a80*/  UIMAD.WIDE.U32 UR6, UR14, UR8, URZ ;  /* 0x000000080e0672a5 */ /* 0x008fee000f8e00ff */
[----:B------:R-:W-:Y:S01]  /*4a90*/  @!UP2 UMOV UR4, UR7 ;  /* 0x000000070004ac82 */ /* 0x000fe20008000000 */
[----:B----4-:R-:W-:Y:S02]  /*4aa0*/  @!UP2 UISETP.NE.AND UP0, UPT, UR5, 0x1, UPT ;  /* 0x000000010500a88c */ /* 0x010fe4000bf05270 */
[----:B------:R-:W-:Y:S02]  /*4ab0*/  @!UP2 USHF.R.U32.HI UR4, URZ, UR9, UR4 ;  /* 0x00000009ff04a299 */ /* 0x000fe40008011604 */
[----:B------:R-:W-:Y:S02]  /*4ac0*/  UIMAD.WIDE.U32 UR6, UR13, UR11, URZ ;  /* 0x0000000b0d0672a5 */ /* 0x000fe4000f8e00ff */
[----:B------:R-:W-:Y:S02]  /*4ad0*/  @!UP2 USEL UR8, UR14, UR4, !UP0 ;  /* 0x000000040e08a287 */ /* 0x000fe4000c000000 */
[----:B------:R-:W-:Y:S03]  /*4ae0*/  @!UP2 UISETP.NE.AND UP0, UPT, UR10, 0x1, UPT ;  /* 0x000000010a00a88c */ /* 0x000fe6000bf05270 */
[----:B------:R-:W-:Y:S02]  /*4af0*/  @!UP2 UMOV UR6, UR7 ;  /* 0x000000070006ac82 */ /* 0x000fe40008000000 */
[----:B------:R-:W3:Y:S02]  /*4b00*/  @!UP2 LDCU UR4, c[0x0][0xb20] ;  /* 0x00016400ff04a7ac */ /* 0x000ee40008000800 */
[----:B---3--:R-:W-:Y:S04]  /*4b10*/  @!UP2 USHF.R.U32.HI UR6, URZ, UR4, UR6 ;  /* 0x00000004ff06a299 */ /* 0x008fe80008011606 */
[----:B------:R-:W-:Y:S04]  /*4b20*/  @!UP2 USEL UR6, UR13, UR6, !UP0 ;  /* 0x000000060d06a287 */ /* 0x000fe8000c000000 */
[----:B------:R-:W-:Y:S02]  /*4b30*/  @!UP2 UIADD3 UR4, UPT, UPT, -UR8, UR6, URZ ;  /* 0x000000060804a290 */ /* 0x000fe4000fffe1ff */
[----:B------:R-:W-:Y:S02]  /*4b40*/  @!UP2 UIADD3 UR6, UPT, UPT, UR8, -UR6, URZ ;  /* 0x800000060806a290 */ /* 0x000fe4000fffe0ff */
[----:B------:R-:W-:Y:S02]  /*4b50*/  @!UP2 UIMAD UR14, UR4, UR5, UR14 ;  /* 0x00000005040ea2a4 */ /* 0x000fe4000f8e020e */
[----:B------:R-:W-:Y:S01]  /*4b60*/  @!UP2 UIMAD UR13, UR6, UR10, UR13 ;  /* 0x0000000a060da2a4 */ /* 0x000fe2000f8e020d */
[----:B------:R-:W-:Y:S11]  /*4b70*/  BRA.U UP3, `(.L_x_84) ;  /* 0x0000000103107547 */ /* 0x000ff6000b800000 */
[----:B--2---:R-:W-:Y:S04]  /*4b80*/  MOV R0, UR48 ;  /* 0x0000003000007c02 */ /* 0x004fe80008000f00 */
[----:B------:R-:W-:Y:S04]  /*4b90*/  SHF.L.U32 R11, R0, 0x1f, RZ ;  /* 0x0000001f000b7819 */ /* 0x000fe800000006ff */
[----:B------:R-:W2:Y:S02]  /*4ba0*/  SYNCS.PHASECHK.TRANS64.TRYWAIT P2, [UR21+0xe8], R11 ;  /* 0x0000e80bff0075a7 */ /* 0x000ea40008041115 */
[----:B--2---:R-:W-:Y:S05]  /*4bb0*/  @!P2 BRA `(.L_x_85) ;  /* 0x000000580048a947 */ /* 0x004fea0003800000 */
.L_x_84:
[----:B------:R-:W-:Y:S05]  /*4bc0*/  @!P1 BRA `(.L_x_86) ;  /* 0x0000000000309947 */ /* 0x000fea0003800000 */
[----:B------:R-:W-:Y:S01]  /*4bd0*/  ISETP.NE.U32.AND P1, PT, R2, RZ, PT ;  /* 0x000000ff0200720c */ /* 0x000fe20003f25070 */
[----:B------:R-:W3:Y:S01]  /*4be0*/  LDCU.64 UR4, c[0x0][0x358] ;  /* 0x00006b00ff0477ac */ /* 0x000ee20008000a00 */
[----:B------:R-:W-:Y:S02]  /*4bf0*/  IMAD.MOV.U32 R85, RZ, RZ, 0x1 ;  /* 0x00000001ff557424 */ /* 0x000fe400078e00ff */
[----:B------:R-:W-:Y:S11]  /*4c00*/  ISETP.NE.AND.EX P1, PT, R3, RZ, PT, P1 ;  /* 0x000000ff0300720c */ /* 0x000ff60003f25310 */
[----:B------:R-:W-:Y:S02]  /*4c10*/  @!UPT UIADD3 URZ, UPT, UPT, URZ, URZ, URZ ;  /* 0x000000fffffff290 */ /* 0x000fe4000fffe0ff */
[----:B--2---:R-:W2:Y:S01]  /*4c20*/  @P1 LDC.64 R10, c[0x0][0x888] ;  /* 0x00022200ff0a1b82 */ /* 0x004ea20000000a00 */
[----:B------:R-:W-:Y:S04]  /*4c30*/  @P1 IMAD R0, R4, UR36, RZ ;  /* 0x0000002404001c24 */ /* 0x000fe8000f8e02ff */
[----:B--2---:R-:W-:Y:S04]  /*4c40*/  @P1 IMAD.WIDE R10, R0, 0x4, R10 ;  /* 0x00000004000a1825 */ /* 0x004fe800078e020a */
[----:B------:R-:W-:Y:S01]  /*4c50*/  HFMA2 R0, -RZ, RZ, 0, 5.9604644775390625e-08 ;  /* 0x00000001ff007431 */ /* 0x000fe200000001ff */
[----:B---3-5:R3:W5:Y:S04]  /*4c60*/  @P1 LDG.E R41, desc[UR4][R10.64] ;  /* 0x000000040a291981 */ /* 0x028768000c1e1900 */
[----:B------:R-:W-:Y:S01]  /*4c70*/  @!P1 PRMT R85, R0, 0x7610, R85 ;  /* 0x0000761000559816 */ /* 0x000fe20000000055 */
[----:B---3--:R-:W4:Y:S06]  /*4c80*/  @!P1 LDC R41, c[0x0][0x880] ;  /* 0x00022000ff299b82 */ /* 0x008f2c0000000800 */
.L_x_86:
[----:B----45:R-:W-:Y:S01]  /*4c90*/  @!P0 FSETP.EQ.AND P1, PT, R41, RZ, PT ;  /* 0x000000ff2900820b */ /* 0x030fe20003f22000 */
[----:B------:R-:W-:Y:S01]  /*4ca0*/  @!UPT UIADD3 URZ, UPT, UPT, URZ, URZ, URZ ;  /* 0x000000fffffff290 */ /* 0x000fe2000fffe0ff */
[----:B------:R-:W-:Y:S11]  /*4cb0*/  @!P0 BRA `(.L_x_87) ;  /* 0x0000000000188947 */ /* 0x000ff60003800000 */
[----:B------:R-:W-:Y:S02]  /*4cc0*/  LOP3.LUT P0, RZ, R85, 0xff, RZ, 0xc0, !PT ;  /* 0x000000ff55ff7812 */ /* 0x000fe4000780c0ff */
[----:B------:R-:W-:Y:S04]  /*4cd0*/  ISETP.NE.U32.AND P1, PT, R2, RZ, PT ;  /* 0x000000ff0200720c */ /* 0x000fe80003f25070 */
[----:B------:R-:W-:Y:S04]  /*4ce0*/  ISETP.NE.AND.EX P1, PT, R3, RZ, PT, P1 ;  /* 0x000000ff0300720c */ /* 0x000fe80003f25310 */
[----:B------:R-:W-:Y:S03]  /*4cf0*/  PLOP3.LUT P1, PT, P1, PT, PT, 0x8, 0x80 ;  /* 0x000000000080781c */ /* 0x000fe60000f2e170 */
[----:B------:R-:W-:Y:S11]  /*4d00*/  @P0 FSETP.EQ.AND P1, PT, R41, RZ, PT ;  /* 0x000000ff2900020b */ /* 0x000ff60003f22000 */
[----:B------:R-:W-:Y:S02]  /*4d10*/  @!UPT UIADD3 URZ, UPT, UPT, URZ, URZ, URZ ;  /* 0x000000fffffff290 */ /* 0x000fe4000fffe0ff */
.L_x_87:
[----:B------:R-:W3:Y:S01]  /*4d20*/  SYNCS.PHASECHK.TRANS64.TRYWAIT P2, [UR21+0xc0], R9 ;  /* 0x0000c009ff0075a7 */ /* 0x000ee20008041115 */
[----:B------:R-:W-:Y:S04]  /*4d30*/  ELECT P0, URZ, PT ;  /* 0x0000000000ff782f */ /* 0x000fe80003800000 */
[----:B------:R-:W-:Y:S11]  /*4d40*/  PLOP3.LUT P1, PT, P1, P0, PT, 0xf2, 0x2f ;  /* 0x00000000002f781c */ /* 0x000ff60000f21e72 */
[----:B------:R-:W-:Y:S02]  /*4d50*/  @!UPT UIADD3 URZ, UPT, UPT, URZ, URZ, URZ ;  /* 0x000000fffffff290 */ /* 0x000fe4000fffe0ff */
[----:B------:R-:W-:Y:S05]  /*4d60*/  @!P1 IADD3 R8, P0, PT, R16, 0x580, RZ ;  /* 0x0000058010089810 */ /* 0x000fea0007f1e0ff */
[----:B------:R-:W-:Y:S01]  /*4d70*/  @!P1 IMAD.X R6, RZ, RZ, R17, P0 ;  /* 0x000000ffff069224 */ /* 0x000fe200000e0611 */
[----:B---3--:R-:W-:Y:S07]  /*4d80*/  @!P2 BRA `(.L_x_88) ;  /* 0x0000005400eca947 */ /* 0x008fee0003800000 */
.L_x_181:
[----:B------:R-:W-:Y:S01]  /*4d90*/  @!P1 R2UR UR5, R8 ;  /* 0x00000000080592ca */ /* 0x000fe200000e0000 */
[----:B------:R-:W-:Y:S01]  /*4da0*/  VOTEU.ALL UP0, P1 ;  /* 0x0000000000ff7886 */ /* 0x000fe20000800000 */
[----:B------:R-:W-:Y:S01]  /*4db0*/  @!P1 R2UR UR4, R6 ;  /* 0x00000000060492ca */ /* 0x000fe200000e0000 */
[----:B--2---:R-:W-:Y:S01]  /*4dc0*/  @!P1 IMAD.MOV.U32 R0, RZ, RZ, 0x1000 ;  /* 0x00001000ff009424 */ /* 0x004fe200078e00ff */
[----:B------:R-:W-:Y:S01]  /*4dd0*/  UMOV UR6, 0x0 ;  /* 0x0000000000067882 */ /* 0x000fe20000000000 */
[----:B------:R-:W-:Y:S01]  /*4de0*/  UMOV UR7, 0x10000000 ;  /* 0x1000000000077882 */ /* 0x000fe20000000000 */
[----:B------:R-:W-:Y:S01]  /*4df0*/  @!UP0 UIADD3 UR32, UPT, UPT, UR21, 0x200, URZ ;  /* 0x0000020015208890 */ /* 0x000fe2000fffe0ff */
[----:B------:R-:W-:Y:S01]  /*4e00*/  @!P1 IADD3 R8, P0, PT, R16, 0x580, RZ ;  /* 0x0000058010089810 */ /* 0x000fe20007f1e0ff */
[----:B------:R-:W-:Y:S04]  /*4e10*/  VOTEU.ALL UP0, P1 ;  /* 0x0000000000ff7886 */ /* 0x000fe80000800000 */
[----:B------:R-:W-:Y:S02]  /*4e20*/  @!P1 IMAD.X R6, RZ, RZ, R17, P0 ;  /* 0x000000ffff069224 */ /* 0x000fe400000e0611 */
[----:B------:R-:W-:Y:S02]  /*4e30*/  IMAD.U32 R10, RZ, RZ, UR5 ;  /* 0x00000005ff0a7e24 */ /* 0x000fe4000f8e00ff */
[----:B------:R-:W-:Y:S03]  /*4e40*/  IMAD.U32 R11, RZ, RZ, UR4 ;  /* 0x00000004ff0b7e24 */ /* 0x000fe6000f8e00ff */
[----:B------:R-:W-:Y:S02]  /*4e50*/  @!P1 R2UR UR4, R10 ;  /* 0x000000000a0492ca */ /* 0x000fe400000e0000 */
[----:B------:R-:W-:Y:S11]  /*4e60*/  @!P1 R2UR UR5, R11 ;  /* 0x000000000b0592ca */ /* 0x000ff600000e0000 */
[----:B------:R-:W-:Y:S02]  /*4e70*/  @!UPT UIADD3 URZ, UPT, UPT, URZ, URZ, URZ ;  /* 0x000000fffffff290 */ /* 0x000fe4000fffe0ff */
[----:B------:R2:W-:Y:S01]  /*4e80*/  @!UP0 UTMALDG.3D [UR32], [UR4], desc[UR6] ;  /* 0x00000620040085b4 */ /* 0x0005e20008011000 */
[----:B------:R2:W-:Y:S01]  /*4e90*/  @!P1 SYNCS.ARRIVE.TRANS64.RED.A0TR RZ, [UR21+0xa0], R0 ;  /* 0x0000a000ffff99a7 */ /* 0x0005e20008300415 */
[----:B------:R-:W-:Y:S01]  /*4ea0*/  SYNCS.ARRIVE.TRANS64.RED.A1T0 RZ, [UR40], RZ ;  /* 0x000000ffffff79a7 */ /* 0x000fe20008100428 */
[----:B------:R-:W3:Y:S02]  /*4eb0*/  SYNCS.PHASECHK.TRANS64.TRYWAIT P2, [UR21+0xc8], R9 ;  /* 0x0000c809ff0075a7 */ /* 0x000ee40008041115 */
[----:B--23--:R-:W-:Y:S05]  /*4ec0*/  @!P2 BRA `(.L_x_89) ;  /* 0x0000005400b4a947 */ /* 0x00cfea0003800000 */
.L_x_183:
        /* <DEDUP_REMOVED lines=8> */
[----:B------:R-:W-:Y:S01]  /*4f50*/  @!UP0 UIADD3 UR24, UPT, UPT, UR21, 0x1200, URZ ;  /* 0x0000120015188890 */ /* 0x000fe2000fffe0ff */
[----:B------:R-:W-:Y:S01]  /*4f60*/  VOTEU.ALL UP0, P1 ;  /* 0x0000000000ff7886 */ /* 0x000fe20000800000 */
[----:B------:R-:W-:Y:S01]  /*4f70*/  UMOV UR27, UR35 ;  /* 0x00000023001b7c82 */ /* 0x000fe20008000000 */
[----:B------:R-:W-:Y:S02]  /*4f80*/  UMOV UR28, UR36 ;  /* 0x00000024001c7c82 */ /* 0x000fe40008000000 */
[----:B------:R-:W-:Y:S02]  /*4f90*/  IMAD.U32 R10, RZ, RZ, UR5 ;  /* 0x00000005ff0a7e24 */ /* 0x000fe4000f8e00ff */
[----:B------:R-:W-:Y:S02]  /*4fa0*/  IMAD.U32 R11, RZ, RZ, UR4 ;  /* 0x00000004ff0b7e24 */ /* 0x000fe4000f8e00ff */
[----:B------:R-:W-:Y:S01]  /*4fb0*/  @!P1 IMAD.X R6, RZ, RZ, R17, P0 ;  /* 0x000000ffff069224 */ /* 0x000fe200000e0611 */
        /* <DEDUP_REMOVED lines=8> */
.L_x_185:
[----:B------:R-:W-:Y:S01]  /*5040*/  @!P1 R2UR UR5, R8 ;  /* 0x00000000080592ca */ /* 0x000fe200000e0000 */
[----:B------:R-:W-:Y:S01]  /*5050*/  VOTEU.ALL UP0, P1 ;  /* 0x0000000000ff7886 */ /* 0x000fe20000800000 */
[----:B------:R-:W-:Y:S01]  /*5060*/  @!P1 R2UR UR4, R6 ;  /* 0x00000000060492ca */ /* 0x000fe200000e0000 */
[----:B--2---:R-:W-:Y:S01]  /*5070*/  @!P1 IMAD.MOV.U32 R0, RZ, RZ, 0x1000 ;  /* 0x00001000ff009424 */ /* 0x004fe200078e00ff */
[----:B------:R-:W-:Y:S01]  /*5080*/  UMOV UR6, 0x0 ;  /* 0x0000000000067882 */ /* 0x000fe20000000000 */
[----:B------:R-:W-:Y:S01]  /*5090*/  UMOV UR7, 0x10000000 ;  /* 0x1000000000077882 */ /* 0x000fe20000000000 */
[----:B------:R-:W-:Y:S01]  /*50a0*/  @!UP0 UIADD3 UR18, UPT, UPT, UR34, 0x80, URZ ;  /* 0x0000008022128890 */ /* 0x000fe2000fffe0ff */
[----:B------:R-:W-:Y:S01]  /*50b0*/  VIADD R14, R14, 0x1 ;  /* 0x000000010e0e7836 */ /* 0x000fe20000000000 */
[----:B------:R-:W-:Y:S01]  /*50c0*/  @!UP0 UIADD3 UR16, UPT, UPT, UR21, 0x2200, URZ ;  /* 0x0000220015108890 */ /* 0x000fe2000fffe0ff */
[----:B------:R-:W-:Y:S01]  /*50d0*/  VOTEU.ALL UP0, P1 ;  /* 0x0000000000ff7886 */ /* 0x000fe20000800000 */
[----:B------:R-:W-:Y:S01]  /*50e0*/  UMOV UR19, UR35 ;  /* 0x0000002300137c82 */ /* 0x000fe20008000000 */
[----:B------:R-:W-:Y:S02]  /*50f0*/  UMOV UR20, UR36 ;  /* 0x0000002400147c82 */ /* 0x000fe40008000000 */
        /* <DEDUP_REMOVED lines=10> */
.L_x_187:
[----:B------:R-:W-:Y:S01]  /*51a0*/  @!P1 IADD3 R6, P0, PT, R16, 0x580, RZ ;  /* 0x0000058010069810 */ /* 0x000fe20007f1e0ff */
[----:B------:R-:W-:Y:S01]  /*51b0*/  VOTEU.ALL UP0, P1 ;  /* 0x0000000000ff7886 */ /* 0x000fe20000800000 */
[----:B------:R-:W-:Y:S01]  /*51c0*/  UMOV UR6, 0x0 ;  /* 0x0000000000067882 */ /* 0x000fe20000000000 */
[----:B------:R-:W-:Y:S01]  /*51d0*/  UMOV UR7, 0x10000000 ;  /* 0x1000000000077882 */ /* 0x000fe20000000000 */
[----:B------:R-:W-:Y:S01]  /*51e0*/  @!P1 R2UR UR5, R6 ;  /* 0x00000000060592ca */ /* 0x000fe200000e0000 */
[----:B--2---:R-:W-:Y:S01]  /*51f0*/  @!P1 IMAD.X R0, RZ, RZ, R17, P0 ;  /* 0x000000ffff009224 */ /* 0x004fe200000e0611 */
[----:B------:R-:W-:Y:S01]  /*5200*/  @!UP0 UIADD3 UR10, UPT, UPT, UR34, 0xc0, URZ ;  /* 0x000000c0220a8890 */ /* 0x000fe2000fffe0ff */
[----:B------:R-:W-:Y:S01]  /*5210*/  R2UR UR16, R87 ;  /* 0x00000000571072ca */ /* 0x000fe200000e0000 */
[----:B------:R-:W-:Y:S01]  /*5220*/  @!UP0 UIADD3 UR8, UPT, UPT, UR21, 0x3200, URZ ;  /* 0x0000320015088890 */ /* 0x000fe2000fffe0ff */
[----:B------:R-:W-:Y:S01]  /*5230*/  ISETP.NE.AND P0, PT, R14, 0x2, PT ;  /* 0x000000020e00780c */ /* 0x000fe20003f05270 */
[----:B------:R-:W-:Y:S01]  /*5240*/  @!UP0 UIADD3 UR9, UPT, UPT, UR21, 0xb8, URZ ;  /* 0x000000b815098890 */ /* 0x000fe2000fffe0ff */
[----:B------:R-:W-:Y:S01]  /*5250*/  @!P1 R2UR UR4, R0 ;  /* 0x00000000000492ca */ /* 0x000fe200000e0000 */
[----:B------:R-:W-:Y:S01]  /*5260*/  VOTEU.ALL UP0, P1 ;  /* 0x0000000000ff7886 */ /* 0x000fe20000800000 */
[----:B------:R-:W-:Y:S01]  /*5270*/  UMOV UR11, UR35 ;  /* 0x00000023000b7c82 */ /* 0x000fe20008000000 */
[----:B------:R-:W-:Y:S01]  /*5280*/  UMOV UR12, UR36 ;  /* 0x00000024000c7c82 */ /* 0x000fe20008000000 */
[----:B------:R-:W-:Y:S01]  /*5290*/  SEL R0, RZ, 0x1, P0 ;  /* 0x00000001ff007807 */ /* 0x000fe20000000000 */
[----:B------:R-:W-:Y:S01]  /*52a0*/  UPLOP3.LUT UP3, UPT, UPT, UPT, UPT, 0x80, 0x8 ;  /* 0x000000000008789c */ /* 0x000fe20003f6f070 */
[----:B------:R-:W-:Y:S01]  /*52b0*/  IMAD.U32 R8, RZ, RZ, UR5 ;  /* 0x00000005ff087e24 */ /* 0x000fe2000f8e00ff */
[----:B------:R-:W-:Y:S01]  /*52c0*/  LOP3.LUT R15, R15, 0x1, RZ, 0x3c, !PT ;  /* 0x000000010f0f7812 */ /* 0x000fe200078e3cff */
[----:B------:R-:W-:Y:S01]  /*52d0*/  UMOV UR36, UR29 ;  /* 0x0000001d00247c82 */ /* 0x000fe20008000000 */
[----:B------:R-:W-:Y:S01]  /*52e0*/  LOP3.LUT R13, R13, R0, RZ, 0x3c, !PT ;  /* 0x000000000d0d7212 */ /* 0x000fe200078e3cff */
[----:B------:R-:W-:Y:S01]  /*52f0*/  UIADD3 UR20, UPT, UPT, UR13, UR16, URZ ;  /* 0x000000100d147290 */ /* 0x000fe2000fffe0ff */
[----:B------:R-:W-:Y:S01]  /*5300*/  SEL R14, R14, RZ, P0 ;  /* 0x000000ff0e0e7207 */ /* 0x000fe20000000000 */
[----:B------:R-:W-:Y:S01]  /*5310*/  UIADD3 UR16, UPT, UPT, UR14, UR59, URZ ;  /* 0x0000003b0e107290 */ /* 0x000fe2000fffe0ff */
[----:B------:R-:W-:Y:S01]  /*5320*/  IMAD.U32 R9, RZ, RZ, UR4 ;  /* 0x00000004ff097e24 */ /* 0x000fe2000f8e00ff */
[----:B------:R-:W-:Y:S04]  /*5330*/  @!P1 R2UR UR4, R8 ;  /* 0x00000000080492ca */ /* 0x000fe800000e0000 */
[----:B------:R-:W-:Y:S11]  /*5340*/  @!P1 R2UR UR5, R9 ;  /* 0x00000000090592ca */ /* 0x000ff600000e0000 */
[----:B------:R-:W-:Y:S02]  /*5350*/  @!UPT UIADD3 URZ, UPT, UPT, URZ, URZ, URZ ;  /* 0x000000fffffff290 */ /* 0x000fe4000fffe0ff */
[----:B------:R2:W-:Y:S01]  /*5360*/  @!UP0 UTMALDG.3D [UR8], [UR4], desc[UR6] ;  /* 0x00000608040085b4 */ /* 0x0005e20008011000 */
[----:B------:R2:W-:Y:S01]  /*5370*/  @!P1 SYNCS.ARRIVE.TRANS64.RED.A0TR RZ, [UR21+0xb8], R7 ;  /* 0x0000b807ffff99a7 */ /* 0x0005e20008300415 */
[----:B------:R-:W-:Y:S01]  /*5380*/  SYNCS.ARRIVE.TRANS64.RED.A1T0 RZ, [UR37], RZ ;  /* 0x000000ffffff79a7 */ /* 0x000fe20008100425 */
[----:B------:R-:W-:Y:S05]  /*5390*/  BRA.U UP1, `(.L_x_92) ;  /* 0xfffffff101747547 */ /* 0x000fea000b83ffff */
[----:B------:R-:W-:-:S04]  /*53a0*/  SHF.L.U32 R3, R15, 0x1f, RZ ;  /* 0x0000001f0f037819 */ /* 0x000fc800000006ff */
[----:B------:R-:W3:Y:S02]  /*53b0*/  SYNCS.PHASECHK.TRANS64.TRYWAIT P0, [UR21+0xc0], R3 ;  /* 0x0000c003ff0075a7 */ /* 0x000ee40008001115 */
[----:B---3--:R-:W-:Y:S05]  /*53c0*/  @!P0 BRA `(.L_x_93) ;  /* 0x0000005000bc8947 */ /* 0x008fea0003800000 */
.L_x_189:
[----:B------:R-:W4:Y:S02]  /*53d0*/  SYNCS.PHASECHK.TRANS64.TRYWAIT P0, [UR21+0xc8], R3 ;  /* 0x0000c803ff0075a7 */ /* 0x000f240008001115 */
[----:B----4-:R-:W-:Y:S05]  /*53e0*/  @!P0 BRA `(.L_x_94) ;  /* 0x0000005000cc8947 */ /* 0x010fea0003800000 */
.L_x_191:
[----:B------:R-:W4:Y:S02]  /*53f0*/  SYNCS.PHASECHK.TRANS64.TRYWAIT P0, [UR21+0xd0], R3 ;  /* 0x0000d003ff0075a7 */ /* 0x000f240008001115 */
[----:B----4-:R-:W-:Y:S05]  /*5400*/  @!P0 BRA `(.L_x_95) ;  /* 0x0000005000dc8947 */ /* 0x010fea0003800000 */
.L_x_193:
[----:B---3--:R-:W-:-:S07]  /*5410*/  MOV R0, UR21 ;  /* 0x0000001500007c02 */ /* 0x008fce0008000f00 */
.L_x_96:
[----:B---3--:R-:W-:-:S04]  /*5420*/  SHF.L.U32 R3, R15, 0x1f, RZ ;  /* 0x0000001f0f037819 */ /* 0x008fc800000006ff */
[----:B------:R3:W4:Y:S03]  /*5430*/  SYNCS.PHASECHK.TRANS64.TRYWAIT P0, [R0+URZ+0xd8], R3 ;  /* 0x0000d803000075a7 */ /* 0x00072600080011ff */
[----:B----4-:R-:W-:Y:S05]  /*5440*/  @!P0 NANOSLEEP.SYNCS 0x989680 ;  /* 0x009896800000895d */ /* 0x010fea0003900000 */
[----:B------:R-:W4:Y:S02]  /*5450*/  @!P0 SYNCS.PHASECHK.TRANS64 P0, [R0+URZ+0xd8], R3 ;  /* 0x0000d803000085a7 */ /* 0x000f2400080010ff */
[----:B-12-4-:R-:W-:Y:S05]  /*5460*/  @P0 EXIT ;  /* 0x000000000000094d */ /* 0x016fea0003800000 */
[----:B------:R-:W-:Y:S05]  /*5470*/  BRA `(.L_x_96) ;  /* 0xfffffffc00e87947 */ /* 0x000fea000383ffff */
.L_x_81:
[----:B------:R-:W-:-:S06]  /*5480*/  UISETP.GE.AND UP0, UPT, UR17, 0x4, UPT ;  /* 0x000000041100788c */ /* 0x000fcc000bf06270 */
[----:B------:R-:W-:-:S13]  /*5490*/  PLOP3.LUT P0, PT, PT, PT, UP0, 0x80, 0x8 ;  /* 0x000000000008781c */ /* 0x000fda0003f0f008 */
[----:B-1----:R-:W-:Y:S05]  /*54a0*/  @!P0 EXIT ;  /* 0x000000000000894d */ /* 0x002fea0003800000 */
[----:B------:R-:W1:Y:S08]  /*54b0*/  S2UR UR4, SR_CgaCtaId ;  /* 0x00000000000479c3 */ /* 0x000e700000008800 */
[----:B------:R-:W-:Y:S01]  /*54c0*/  BAR.SYNC.DEFER_BLOCKING 0x6, 0xa0 ;  /* 0x0182800000007b1d */ /* 0x000fe20000010000 */
[C---:B------:R-:W-:Y:S01]  /*54d0*/  IMAD.SHL.U32 R7, R95.reuse, 0x40, RZ ;  /* 0x000000405f077824 */ /* 0x040fe200078e00ff */
[C---:B------:R-:W-:Y:S01]  /*54e0*/  LOP3.LUT R97, R95.reuse, 0x60, RZ, 0xc0, !PT ;  /* 0x000000605f617812 */ /* 0x040fe200078ec0ff */
[----:B------:R-:W-:-:S02]  /*54f0*/  IMAD.SHL.U32 R4, R95, 0x20, RZ ;  /* 0x000000205f047824 */ /* 0x000fc400078e00ff */
[----:B------:R-:W-:Y:S02]  /*5500*/  HFMA2 R36, -RZ, RZ, 0, 0 ;  /* 0x00000000ff247431 */ /* 0x000fe400000001ff */
[----:B------:R-:W-:Y:S01]  /*5510*/  IMAD.SHL.U32 R6, R95, 0x2, RZ ;  /* 0x000000025f067824 */ /* 0x000fe200078e00ff */
[----:B------:R-:W-:Y:S01]  /*5520*/  UMOV UR44, 0x400 ;  /* 0x00000400002c7882 */ /* 0x000fe20000000000 */
[----:B------:R-:W2:Y:S01]  /*5530*/  LDC.64 R82, c[0x0][0x8b0] ;  /* 0x00022c00ff527b82 */ /* 0x000ea20000000a00 */
[----:B------:R-:W-:Y:S01]  /*5540*/  LOP3.LUT R5, R7, 0x180, RZ, 0xc0, !PT ;  /* 0x0000018007057812 */ /* 0x000fe200078ec0ff */
[----:B------:R-:W-:Y:S01]  /*5550*/  IMAD.U32 R37, R95, 0x10000, RZ ;  /* 0x000100005f257824 */ /* 0x000fe200078e00ff */
[----:B------:R-:W-:Y:S01]  /*5560*/  LOP3.LUT R4, R4, 0xc00, RZ, 0xc0, !PT ;  /* 0x00000c0004047812 */ /* 0x000fe200078ec0ff */
[----:B------:R-:W-:Y:S01]  /*5570*/  IMAD.MOV.U32 R94, RZ, RZ, RZ ;  /* 0x000000ffff5e7224 */ /* 0x000fe200078e00ff */
[----:B------:R-:W-:Y:S01]  /*5580*/  LOP3.LUT R6, R5, 0x20, R6, 0xf8, !PT ;  /* 0x0000002005067812 */ /* 0x000fe200078ef806 */
[----:B------:R-:W-:Y:S01]  /*5590*/  IMAD.SHL.U32 R5, R95, 0x8, RZ ;  /* 0x000000085f057824 */ /* 0x000fe200078e00ff */
[----:B------:R-:W-:Y:S01]  /*55a0*/  LOP3.LUT R4, R4, 0x40, R7, 0xf8, !PT ;  /* 0x0000004004047812 */ /* 0x000fe200078ef807 */
[----:B------:R-:W3:Y:S01]  /*55b0*/  LDC.64 R80, c[0x0][0x8a8] ;  /* 0x00022a00ff507b82 */ /* 0x000ee20000000a00 */
[----:B------:R-:W-:Y:S01]  /*55c0*/  LOP3.LUT R37, R37, 0x600000, RZ, 0xc0, !PT ;  /* 0x0060000025257812 */ /* 0x000fe200078ec0ff */
[----:B------:R-:W-:Y:S01]  /*55d0*/  IMAD.MOV.U32 R89, RZ, RZ, RZ ;  /* 0x000000ffff597224 */ /* 0x000fe200078e00ff */
[----:B------:R-:W-:-:S02]  /*55e0*/  LOP3.LUT R95, R95, 0x2, RZ, 0xc0, !PT ;  /* 0x000000025f5f7812 */ /* 0x000fc400078ec0ff */
[----:B------:R-:W-:Y:S02]  /*55f0*/  CS2R R92, SRZ ;  /* 0x00000000005c7805 */ /* 0x000fe4000001ff00 */
[----:B------:R-:W-:Y:S01]  /*5600*/  LOP3.LUT R5, R6, 0x30, R5, 0x78, !PT ;  /* 0x0000003006057812 */ /* 0x000fe200078e7805 */
[----:B------:R-:W4:Y:S01]  /*5610*/  LDCU UR57, c[0x0][0x370] ;  /* 0x00006e00ff3977ac */ /* 0x000f220008000800 */
[----:B------:R-:W-:Y:S01]  /*5620*/  LOP3.LUT R4, R4, 0x200, R7, 0xf8, !PT ;  /* 0x0000020004047812 */ /* 0x000fe200078ef807 */
[----:B------:R-:W-:Y:S01]  /*5630*/  IMAD.MOV R90, RZ, RZ, -R95 ;  /* 0x000000ffff5a7224 */ /* 0x000fe200078e0a5f */
[----:B------:R-:W-:Y:S01]  /*5640*/  MOV R91, RZ ;  /* 0x000000ff005b7202 */ /* 0x000fe20000000f00 */
[----:B-1----:R-:W-:Y:S01]  /*5650*/  ULEA UR44, UR4, UR44, 0x18 ;  /* 0x0000002c042c7291 */ /* 0x002fe2000f8ec0ff */
[----:B------:R-:W-:Y:S01]  /*5660*/  LOP3.LUT R84, R4, R5, RZ, 0xfc, !PT ;  /* 0x0000000504547212 */ /* 0x000fe200078efcff */
[----:B------:R-:W1:Y:S02]  /*5670*/  LDCU.64 UR62, c[0x0][0x348] ;  /* 0x00006900ff3e77ac */ /* 0x000e640008000a00 */
[----:B------:R-:W-:-:S02]  /*5680*/  UIADD3 UR4, UPT, UPT, UR44, 0x4200, URZ ;  /* 0x000042002c047890 */ /* 0x000fc4000fffe0ff */
[----:B------:R-:W-:-:S03]  /*5690*/  UIADD3 UR5, UPT, UPT, UR44, 0x200, URZ ;  /* 0x000002002c057890 */ /* 0x000fc6000fffe0ff */
[----:B------:R-:W4:Y:S01]  /*56a0*/  LDS R0, [UR44+0x1a0] ;  /* 0x0001a02cff007984 */ /* 0x000f220008000800 */
[----:B------:R-:W1:Y:S01]  /*56b0*/  LDCU UR43, c[0x0][0xb0c] ;  /* 0x00016180ff2b77ac */ /* 0x000e620008000800 */
[----:B------:R-:W-:Y:S02]  /*56c0*/  IMAD.U32 R96, RZ, RZ, UR4 ;  /* 0x00000004ff607e24 */ /* 0x000fe4000f8e00ff */
[----:B------:R-:W-:Y:S01]  /*56d0*/  IMAD.U32 R98, RZ, RZ, UR5 ;  /* 0x00000005ff627e24 */ /* 0x000fe2000f8e00ff */
[----:B------:R-:W1:Y:S01]  /*56e0*/  LDCU UR39, c[0x0][0xb30] ;  /* 0x00016600ff2777ac */ /* 0x000e620008000800 */
[----:B------:R-:W1:Y:S01]  /*56f0*/  LDCU.64 UR46, c[0x0][0x888] ;  /* 0x00011100ff2e77ac */ /* 0x000e620008000a00 */
[----:B------:R-:W1:Y:S01]  /*5700*/  LDCU.64 UR40, c[0x0][0xb28] ;  /* 0x00016500ff2877ac */ /* 0x000e620008000a00 */
[----:B------:R-:W1:Y:S01]  /*5710*/  LDCU.64 UR60, c[0x0][0x890] ;  /* 0x00011200ff3c77ac */ /* 0x000e620008000a00 */
[----:B------:R-:W1:Y:S01]  /*5720*/  LDCU.128 UR52, c[0x0][0xb10] ;  /* 0x00016200ff3477ac */ /* 0x000e620008000c00 */
[----:B------:R-:W1:Y:S02]  /*5730*/  LDCU UR56, c[0x0][0x374] ;  /* 0x00006e80ff3877ac */ /* 0x000e640008000800 */
[----:B-1234-:R-:W-:-:S07]  /*5740*/  IMAD.IADD R37, R0, 0x1, R37 ;  /* 0x0000000100257824 */ /* 0x01efce00078e0225 */
.L_x_138:
[C---:B------:R-:W-:Y:S02]  /*5750*/  LEA R3, R89.reuse, UR44, 0x3 ;  /* 0x0000002c59037c11 */ /* 0x040fe4000f8e18ff */
[----:B------:R-:W-:Y:S02]  /*5760*/  SHF.L.U32 R0, R92, 0x1f, RZ ;  /* 0x0000001f5c007819 */ /* 0x000fe400000006ff */
[----:B------:R-:W-:Y:S02]  /*5770*/  LEA R5, R89, UR44, 0x4 ;  /* 0x0000002c59057c11 */ /* 0x000fe4000f8e20ff */
[----:B-1----:R-:W1:Y:S02]  /*5780*/  SYNCS.PHASECHK.TRANS64.TRYWAIT P0, [R3+URZ+0xf0], R0 ;  /* 0x0000f000030075a7 */ /* 0x002e6400080011ff */
[----:B-1----:R-:W-:Y:S05]  /*5790*/  @!P0 BRA `(.L_x_97) ;  /* 0x0000005000108947 */ /* 0x002fea0003800000 */
.L_x_194:
        /* <DEDUP_REMOVED lines=11> */
[----:B------:R-:W-:Y:S01]  /*5850*/  PLOP3.LUT P0, PT, PT, PT, UP1, 0x80, 0x8 ;  /* 0x000000000008781c */ /* 0x000fe20003f0f018 */
[----:B------:R-:W-:Y:S11]  /*5860*/  UP2UR UR45, UPR, URZ, 0x2 ;  /* 0x00000002ff2d7883 */ /* 0x000ff60008000000 */
[----:B------:R-:W-:Y:S01]  /*5870*/  @!UPT UIADD3 URZ, UPT, UPT, URZ, URZ, URZ ;  /* 0x000000fffffff290 */ /* 0x000fe2000fffe0ff */
[----:B-1----:R-:W-:Y:S02]  /*5880*/  @P0 SHF.R.U32.HI R0, RZ, 0x10, R5 ;  /* 0x00000010ff000819 */ /* 0x002fe40000011605 */
        /* <DEDUP_REMOVED lines=12> */
[----:B------:R-:W2:Y:S01]  /*5950*/  LDCU UR12, c[0x0][0xb20] ;  /* 0x00016400ff0c77ac */ /* 0x000ea20008000800 */
[----:B------:R-:W-:Y:S02]  /*5960*/  UIMAD.WIDE.U32 UR4, UR56, UR55, URZ ;  /* 0x00000037380472a5 */ /* 0x000fe4000f8e00ff */
[----:B------:R-:W-:Y:S02]  /*5970*/  UIMAD.WIDE.U32 UR6, UR57, UR52, URZ ;  /* 0x00000034390672a5 */ /* 0x000fe4000f8e00ff */
[----:B------:R-:W-:Y:S02]  /*5980*/  UISETP.NE.AND UP0, UPT, UR54, 0x1, UPT ;  /* 0x000000013600788c */ /* 0x000fe4000bf05270 */
[----:B------:R-:W-:Y:S02]  /*5990*/  UIMAD.WIDE.U32 UR8, UR37, UR55, URZ ;  /* 0x00000037250872a5 */ /* 0x000fe4000f8e00ff */
[----:B------:R-:W-:Y:S02]  /*59a0*/  UIMAD.WIDE.U32 UR10, UR38, UR52, URZ ;  /* 0x00000034260a72a5 */ /* 0x000fe4000f8e00ff */
[----:B------:R-:W-:Y:S02]  /*59b0*/  UISETP.NE.AND UP1, UPT, UR43, 0x1, UPT ;  /* 0x000000012b00788c */ /* 0x000fe4000bf25270 */
[----:B------:R-:W-:Y:S01]  /*59c0*/  UISETP.NE.AND UP2, UPT, UR42, 0x1, UPT ;  /* 0x000000012a00788c */ /* 0x000fe2000bf45270 */
[----:B------:R-:W-:Y:S02]  /*59d0*/  UMOV UR4, UR5 ;  /* 0x0000000500047c82 */ /* 0x000fe40008000000 */
[----:B--2---:R-:W-:Y:S03]  /*59e0*/  USHF.R.U32.HI UR5, URZ, UR12, UR4 ;  /* 0x0000000cff057299 */ /* 0x004fe60008011604 */
[----:B------:R-:W-:Y:S02]  /*59f0*/  UMOV UR4, UR7 ;  /* 0x0000000700047c82 */ /* 0x000fe40008000000 */
[----:B------:R-:W-:Y:S02]  /*5a00*/  USHF.R.U32.HI UR7, URZ, UR53, UR4 ;  /* 0x00000035ff077299 */ /* 0x000fe40008011604 */
[----:B------:R-:W-:Y:S02]  /*5a10*/  USEL UR4, UR56, UR5, !UP0 ;  /* 0x0000000538047287 */ /* 0x000fe4000c000000 */
[----:B------:R-:W-:Y:S01]  /*5a20*/  USEL UR7, UR57, UR7, !UP1 ;  /* 0x0000000739077287 */ /* 0x000fe2000c800000 */
[----:B------:R-:W-:Y:S01]  /*5a30*/  UMOV UR5, UR9 ;  /* 0x0000000900057c82 */ /* 0x000fe20008000000 */
[----:B------:R-:W-:Y:S02]  /*5a40*/  UIMAD.WIDE.U32 UR8, UR4, UR40, URZ ;  /* 0x00000028040872a5 */ /* 0x000fe4000f8e00ff */
[----:B------:R-:W-:Y:S03]  /*5a50*/  USHF.R.U32.HI UR6, URZ, UR12, UR5 ;  /* 0x0000000cff067299 */ /* 0x000fe60008011605 */
[----:B------:R-:W-:Y:S01]  /*5a60*/  UMOV UR5, UR11 ;  /* 0x0000000b00057c82 */ /* 0x000fe20008000000 */
[----:B------:R-:W-:Y:S02]  /*5a70*/  UIMAD.WIDE.U32 UR10, UR7, UR40, URZ ;  /* 0x00000028070a72a5 */ /* 0x000fe4000f8e00ff */
[----:B------:R-:W-:Y:S02]  /*5a80*/  USHF.R.U32.HI UR12, URZ, UR53, UR5 ;  /* 0x00000035ff0c7299 */ /* 0x000fe40008011605 */
[----:B------:R-:W-:Y:S01]  /*5a90*/  USEL UR6, UR37, UR6, !UP0 ;  /* 0x0000000625067287 */ /* 0x000fe2000c000000 */
[----:B------:R-:W-:Y:S02]  /*5aa0*/  UMOV UR5, UR9 ;  /* 0x0000000900057c82 */ /* 0x000fe40008000000 */
[----:B------:R-:W-:Y:S01]  /*5ab0*/  UMOV UR10, UR11 ;  /* 0x0000000b000a7c82 */ /* 0x000fe20008000000 */
[----:B------:R-:W-:Y:S02]  /*5ac0*/  @UP2 USHF.R.U32.HI UR4, URZ, UR41, UR5 ;  /* 0x00000029ff042299 */ /* 0x000fe40008011605 */
[----:B------:R-:W-:Y:S02]  /*5ad0*/  @UP2 USHF.R.U32.HI UR7, URZ, UR41, UR10 ;  /* 0x00000029ff072299 */ /* 0x000fe4000801160a */
[----:B------:R-:W-:Y:S02]  /*5ae0*/  UIMAD UR4, UR42, UR4, URZ ;  /* 0x000000042a0472a4 */ /* 0x000fe4000f8e02ff */
        /* <DEDUP_REMOVED lines=8> */
[----:B------:R-:W-:Y:S02]  /*5b70*/  USEL UR11, UR6, UR4, !UP2 ;  /* 0x00000004060b7287 */ /* 0x000fe4000d000000 */
[----:B------:R-:W-:Y:S02]  /*5b80*/  UIADD3 UR8, UPT, UPT, -UR5, URZ, URZ ;  /* 0x000000ff05087290 */ /* 0x000fe4000fffe1ff */
[----:B------:R-:W-:Y:S01]  /*5b90*/  UIADD3 UR10, UPT, UPT, -UR11, URZ, URZ ;  /* 0x000000ff0b0a7290 */ /* 0x000fe2000fffe1ff */
[----:B------:R-:W-:Y:S01]  /*5ba0*/  @!UP0 UMOV UR4, UR9 ;  /* 0x0000000900048c82 */ /* 0x000fe20008000000 */
[----:B------:R-:W-:Y:S02]  /*5bb0*/  UIADD3 UR9, UPT, UPT, -UR6, URZ, URZ ;  /* 0x000000ff06097290 */ /* 0x000fe4000fffe1ff */
[----:B------:R-:W-:Y:S02]  /*5bc0*/  @!UP0 USHF.R.U32.HI UR4, URZ, UR41, UR4 ;  /* 0x00000029ff048299 */ /* 0x000fe40008011604 */
[----:B------:R-:W-:Y:S02]  /*5bd0*/  UIMAD UR10, UR42, UR10, UR6 ;  /* 0x0000000a2a0a72a4 */ /* 0x000fe4000f8e0206 */
[----:B------:R-:W-:Y:S04]  /*5be0*/  @!UP0 USEL UR4, UR5, UR4, !UP2 ;  /* 0x0000000405048287 */ /* 0x000fe8000d000000 */
[----:B------:R-:W-:Y:S02]  /*5bf0*/  @!UP0 UIMAD UR10, UR7, UR10, UR4 ;  /* 0x0000000a070a82a4 */ /* 0x000fe4000f8e0204 */
[----:B------:R-:W-:Y:S02]  /*5c00*/  @!UP0 UIADD3 UR11, UPT, UPT, UR11, -UR4, URZ ;  /* 0x800000040b0b8290 */ /* 0x000fe4000fffe0ff */
[----:B------:R-:W-:Y:S02]  /*5c10*/  UIMAD UR7, UR43, UR8, UR38 ;  /* 0x000000082b0772a4 */ /* 0x000fe4000f8e0226 */
[----:B------:R-:W-:Y:S02]  /*5c20*/  @!UP0 UIMAD UR6, UR11, UR42, UR5 ;  /* 0x0000002a0b0682a4 */ /* 0x000fe4000f8e0205 */
[----:B------:R-:W-:Y:S01]  /*5c30*/  UIMAD UR4, UR54, UR9, UR37 ;  /* 0x00000009360472a4 */ /* 0x000fe2000f8e0225 */
[----:B------:R-:W-:Y:S02]  /*5c40*/  @!UP0 UMOV UR5, UR10 ;  /* 0x0000000a00058c82 */ /* 0x000fe40008000000 */
[----:B------:R-:W-:Y:S02]  /*5c50*/  UIMAD UR38, UR5, UR43, UR7 ;  /* 0x0000002b052672a4 */ /* 0x000fe4000f8e0207 */
[----:B------:R-:W-:Y:S11]  /*5c60*/  UIMAD UR37, UR6, UR54, UR4 ;  /* 0x00000036062572a4 */ /* 0x000ff6000f8e0204 */
[----:B------:R-:W-:Y:S01]  /*5c70*/  @!UPT UIADD3 URZ, UPT, UPT, URZ, URZ, URZ ;  /* 0x000000fffffff290 */ /* 0x000fe2000fffe0ff */
.L_x_98:
[----:B------:R-:W-:Y:S01]  /*5c80*/  UISETP.NE.AND UP0, UPT, UR39, 0x1, UPT ;  /* 0x000000012700788c */ /* 0x000fe2000bf05270 */
[----:B------:R-:W-:Y:S01]  /*5c90*/  IADD3 R89, PT, PT, R89, 0x1, RZ ;  /* 0x0000000159597810 */ /* 0x000fe20007ffe0ff */
[----:B------:R-:W-:Y:S02]  /*5ca0*/  UIADD3 UR11, UPT, UPT, UR44, 0x200, URZ ;  /* 0x000002002c0b7890 */ /* 0x000fe4000fffe0ff */
[----:B------:R-:W-:Y:S02]  /*5cb0*/  USHF.L.U32 UR50, UR16, 0x6, URZ ;  /* 0x0000000610327899 */ /* 0x000fe400080006ff */
[----:B------:R-:W-:Y:S05]  /*5cc0*/  USHF.L.U32 UR49, UR20, 0x8, URZ ;  /* 0x0000000814317899 */ /* 0x000fea00080006ff */
[----:B------:R-:W2:Y:S01]  /*5cd0*/  @!UP0 LDCU.128 UR12, c[0x0][0xb10] ;  /* 0x00016200ff0c87ac */ /* 0x000ea20008000c00 */
[----:B------:R-:W3:Y:S01]  /*5ce0*/  @!UP0 LDCU UR5, c[0x0][0xb0c] ;  /* 0x00016180ff0587ac */ /* 0x000ee20008000800 */
[----:B------:R-:W4:Y:S01]  /*5cf0*/  @!UP0 LDCU UR10, c[0x0][0xb20] ;  /* 0x00016400ff0a87ac */ /* 0x000f220008000800 */
[----:B--2---:R-:W-:Y:S02]  /*5d00*/  UIMAD.WIDE.U32 UR8, UR38, UR12, URZ ;  /* 0x0000000c260872a5 */ /* 0x004fe4000f8e00ff */
[----:B------:R-:W-:Y:S02]  /*5d10*/  UIMAD.WIDE.U32 UR6, UR37, UR15, URZ ;  /* 0x0000000f250672a5 */ /* 0x000fe4000f8e00ff */
[----:B------:R-:W-:Y:S03]  /*5d20*/  @!UP0 UISETP.NE.AND UP1, UPT, UR14, 0x1, UPT ;  /* 0x000000010e00888c */ /* 0x000fe6000bf25270 */
[----:B------:R-:W-:Y:S01]  /*5d30*/  @!UP0 UMOV UR4, UR9 ;  /* 0x0000000900048c82 */ /* 0x000fe20008000000 */
[----:B---3--:R-:W-:Y:S02]  /*5d40*/  @!UP0 UISETP.NE.AND UP2, UPT, UR5, 0x1, UPT ;  /* 0x000000010500888c */ /* 0x008fe4000bf45270 */
[----:B------:R-:W-:Y:S01]  /*5d50*/  @!UP0 USHF.R.U32.HI UR4, URZ, UR13, UR4 ;  /* 0x0000000dff048299 */ /* 0x000fe20008011604 */
[----:B------:R-:W-:Y:S02]  /*5d60*/  @!UP0 UMOV UR6, UR7 ;  /* 0x0000000700068c82 */ /* 0x000fe40008000000 */
[----:B----4-:R-:W-:Y:S02]  /*5d70*/  @!UP0 USHF.R.U32.HI UR6, URZ, UR10, UR6 ;  /* 0x0000000aff068299 */ /* 0x010fe40008011606 */
[----:B------:R-:W-:Y:S02]  /*5d80*/  @!UP0 USEL UR7, UR38, UR4, !UP2 ;  /* 0x0000000426078287 */ /* 0x000fe4000d000000 */
[----:B------:R-:W-:Y:S04]  /*5d90*/  @!UP0 USEL UR6, UR37, UR6, !UP1 ;  /* 0x0000000625068287 */ /* 0x000fe8000c800000 */
[----:B------:R-:W-:Y:S02]  /*5da0*/  @!UP0 UIADD3 UR4, UPT, UPT, -UR7, UR6, URZ ;  /* 0x0000000607048290 */ /* 0x000fe4000fffe1ff */
[----:B------:R-:W-:Y:S02]  /*5db0*/  @!UP0 UIADD3 UR6, UPT, UPT, UR7, -UR6, URZ ;  /* 0x8000000607068290 */ /* 0x000fe4000fffe0ff */
[----:B------:R-:W-:Y:S02]  /*5dc0*/  @!UP0 UIMAD UR38, UR4, UR5, UR38 ;  /* 0x00000005042682a4 */ /* 0x000fe4000f8e0226 */
[----:B------:R-:W-:Y:S02]  /*5dd0*/  @!UP0 UIMAD UR37, UR6, UR14, UR37 ;  /* 0x0000000e062582a4 */ /* 0x000fe4000f8e0225 */
[----:B------:R-:W-:Y:S09]  /*5de0*/  ULOP3.LUT UP0, URZ, UR11, 0x1b0, URZ, 0xc0, !UPT ;  /* 0x000001b00bff7892 */ /* 0x000ff2000f80c0ff */
[----:B------:R-:W-:Y:S05]  /*5df0*/  BRA.U !UP0, `(.L_x_99) ;  /* 0x0000000108407547 */ /* 0x000fea000b800000 */
[----:B------:R-:W2:Y:S01]  /*5e00*/  LDCU.64 UR8, c[0x4][0x88] ;  /* 0x01001100ff0877ac */ /* 0x000ea20008000a00 */
[----:B------:R-:W-:Y:S01]  /*5e10*/  MOV R3, 0x0 ;  /* 0x0000000000037802 */ /* 0x000fe20000000f00 */
[----:B------:R-:W-:Y:S02]  /*5e20*/  HFMA2 R12, -RZ, RZ, 0, 5.9604644775390625e-08 ;  /* 0x00000001ff0c7431 */ /* 0x000fe400000001ff */
[----:B------:R-:W-:Y:S02]  /*5e30*/  IMAD.MOV.U32 R8, RZ, RZ, 0x70 ;  /* 0x00000070ff087424 */ /* 0x000fe400078e00ff */
[----:B------:R-:W-:Y:S01]  /*5e40*/  IMAD.MOV.U32 R13, RZ, RZ, RZ ;  /* 0x000000ffff0d7224 */ /* 0x000fe200078e00ff */
[----:B------:R-:W3:Y:S01]  /*5e50*/  LDCU.64 UR6, c[0x4][0x90] ;  /* 0x01001200ff0677ac */ /* 0x000ee20008000a00 */
[----:B------:R-:W4:Y:S01]  /*5e60*/  LDC.64 R2, c[0x4][R3] ;  /* 0x0100000003027b82 */ /* 0x000f220000000a00 */
[----:B------:R-:W1:Y:S01]  /*5e70*/  LDCU.64 UR4, c[0x4][0x8] ;  /* 0x01000100ff0477ac */ /* 0x000e620008000a00 */
[----:B--2---:R-:W-:Y:S01]  /*5e80*/  MOV R5, UR9 ;  /* 0x0000000900057c02 */ /* 0x004fe20008000f00 */
[----:B------:R-:W-:Y:S01]  /*5e90*/  IMAD.U32 R4, RZ, RZ, UR8 ;  /* 0x00000008ff047e24 */ /* 0x000fe2000f8e00ff */
[----:B---3--:R-:W-:Y:S01]  /*5ea0*/  MOV R7, UR7 ;  /* 0x0000000700077c02 */ /* 0x008fe20008000f00 */
[----:B------:R-:W-:Y:S01]  /*5eb0*/  IMAD.U32 R6, RZ, RZ, UR6 ;  /* 0x00000006ff067e24 */ /* 0x000fe2000f8e00ff */
[----:B-1----:R-:W-:Y:S01]  /*5ec0*/  MOV R11, UR5 ;  /* 0x00000005000b7c02 */ /* 0x002fe20008000f00 */
[----:B------:R-:W-:Y:S02]  /*5ed0*/  IMAD.U32 R10, RZ, RZ, UR4 ;  /* 0x00000004ff0a7e24 */ /* 0x000fe4000f8e00ff */
[----:B------:R-:W-:Y:S07]  /*5ee0*/  LEPC R20, `(.L_x_99) ;  /* 0x000000001014794e */ /* 0x000fee0000000000 */
[----:B----45:R-:W-:Y:S05]  /*5ef0*/  CALL.ABS.NOINC R2 ;  /* 0x0000000002007343 */ /* 0x030fea0003c00000 */
.L_x_99:
[----:B------:R-:W-:Y:S01]  /*5f00*/  LOP3.LUT P0, RZ, R96, 0x1b0, RZ, 0xc0, !PT ;  /* 0x000001b060ff7812 */ /* 0x000fe2000780c0ff */
[----:B------:R-:W-:Y:S11]  /*5f10*/  BSSY.RECONVERGENT B6, `(.L_x_100) ;  /* 0x0000013000067945 */ /* 0x000ff60003800200 */
[----:B------:R-:W-:Y:S01]  /*5f20*/  @!UPT UIADD3 URZ, UPT, UPT, URZ, URZ, URZ ;  /* 0x000000fffffff290 */ /* 0x000fe2000fffe0ff */
[----:B------:R-:W-:Y:S05]  /*5f30*/  @!P0 BRA `(.L_x_101) ;  /* 0x0000000000408947 */ /* 0x000fea0003800000 */
        /* <DEDUP_REMOVED lines=16> */
.L_x_101:
[----:B------:R-:W-:Y:S05]  /*6040*/  BSYNC.RECONVERGENT B6 ;  /* 0x0000000000067941 */ /* 0x000fea0003800200 */
.L_x_100:
[----:B------:R-:W-:Y:S01]  /*6050*/  R2UR UR4, R88 ;  /* 0x00000000580472ca */ /* 0x000fe200000e0000 */
[----:B------:R-:W-:Y:S01]  /*6060*/  UISETP.NE.U32.AND UP0, UPT, UR60, URZ, UPT ;  /* 0x000000ff3c00728c */ /* 0x000fe2000bf05070 */
[----:B------:R-:W-:Y:S02]  /*6070*/  ISETP.NE.U32.AND P4, PT, R82, RZ, PT ;  /* 0x000000ff5200720c */ /* 0x000fe40003f85070 */
[----:B------:R-:W-:Y:S01]  /*6080*/  ISETP.NE.U32.AND P2, PT, RZ, UR46, PT ;  /* 0x0000002eff007c0c */ /* 0x000fe2000bf45070 */
[----:B------:R-:W-:Y:S01]  /*6090*/  UISETP.NE.AND.EX UP1, UPT, UR61, URZ, UPT, UP0 ;  /* 0x000000ff3d00728c */ /* 0x000fe2000bf25300 */
[----:B------:R-:W-:Y:S01]  /*60a0*/  ISETP.NE.AND.EX P4, PT, R83, RZ, PT, P4 ;  /* 0x000000ff5300720c */ /* 0x000fe20003f85340 */
[----:B------:R-:W-:Y:S01]  /*60b0*/  UPLOP3.LUT UP0, UPT, UPT, UPT, UPT, 0x40, 0x4 ;  /* 0x000000000004789c */ /* 0x000fe20003f0e870 */
[----:B------:R-:W-:Y:S05]  /*60c0*/  ISETP.NE.AND.EX P2, PT, RZ, UR47, PT, P2 ;  /* 0x0000002fff007c0c */ /* 0x000fea000bf45320 */
[----:B------:R-:W-:Y:S06]  /*60d0*/  UISETP.NE.AND UP2, UPT, UR4, URZ, UPT ;  /* 0x000000ff0400728c */ /* 0x000fec000bf45270 */
[----:B------:R-:W-:Y:S05]  /*60e0*/  PLOP3.LUT P1, PT, PT, PT, UP2, 0x80, 0x8 ;  /* 0x000000000008781c */ /* 0x000fea0003f2f028 */
[----:B------:R-:W-:Y:S06]  /*60f0*/  @UP2 UPLOP3.LUT UP0, UPT, UPT, UPT, UP1, 0x80, 0x8 ;  /* 0x000000000008289c */ /* 0x000fec0003f0f010 */
[----:B------:R-:W-:Y:S01]  /*6100*/  PLOP3.LUT P0, PT, PT, PT, UP0, 0x80, 0x8 ;  /* 0x000000000008781c */ /* 0x000fe20003f0f008 */
[----:B------:R-:W-:Y:S01]  /*6110*/  @!UPT UIADD3 URZ, UPT, UPT, URZ, URZ, URZ ;  /* 0x000000fffffff290 */ /* 0x000fe2000fffe0ff */
[----:B------:R-:W-:Y:S11]  /*6120*/  BRA.U !UP1, `(.L_x_102) ;  /* 0x00000001093c7547 */ /* 0x000ff6000b800000 */
[----:B------:R-:W-:Y:S01]  /*6130*/  UISETP.NE.U32.AND UP0, UPT, UR46, URZ, UPT ;  /* 0x000000ff2e00728c */ /* 0x000fe2000bf05070 */
[----:B-1----:R-:W-:Y:S01]  /*6140*/  HFMA2 R0, -RZ, RZ, 0, 5.9604644775390625e-08 ;  /* 0x00000001ff007431 */ /* 0x002fe200000001ff */
[----:B------:R-:W1:Y:S01]  /*6150*/  LDCU.64 UR8, c[0x0][0x358] ;  /* 0x00006b00ff0877ac */ /* 0x000e620008000a00 */
[----:B------:R-:W-:Y:S01]  /*6160*/  IMAD.MOV.U32 R85, RZ, RZ, 0x1 ;  /* 0x00000001ff557424 */ /* 0x000fe200078e00ff */
[----:B------:R-:W-:Y:S06]  /*6170*/  UISETP.NE.AND.EX UP0, UPT, UR47, URZ, UPT, UP0 ;  /* 0x000000ff2f00728c */ /* 0x000fec000bf05300 */
[----:B------:R-:W-:Y:S05]  /*6180*/  PLOP3.LUT P3, PT, PT, PT, UP0, 0x80, 0x8 ;  /* 0x000000000008781c */ /* 0x000fea0003f6f008 */
[----:B------:R-:W2:Y:S01]  /*6190*/  @UP0 LDCU.64 UR4, c[0x0][0x888] ;  /* 0x00011100ff0407ac */ /* 0x000ea20008000a00 */
[----:B------:R-:W-:Y:S07]  /*61a0*/  @UP0 UIMAD UR6, UR36, UR60, URZ ;  /* 0x0000003c240602a4 */ /* 0x000fee000f8e02ff */
[----:B------:R-:W-:Y:S01]  /*61b0*/  @!P3 PRMT R85, R0, 0x7610, R85 ;  /* 0x000076100055b816 */ /* 0x000fe20000000055 */
[----:B--2---:R-:W-:Y:S06]  /*61c0*/  @UP0 UIMAD.WIDE UR4, UR6, 0x4, UR4 ;  /* 0x00000004060408a5 */ /* 0x004fec000f8e0204 */
[----:B------:R-:W-:Y:S01]  /*61d0*/  IMAD.U32 R2, RZ, RZ, UR4 ;  /* 0x00000004ff027e24 */ /* 0x000fe2000f8e00ff */
[----:B------:R-:W-:Y:S04]  /*61e0*/  MOV R3, UR5 ;  /* 0x0000000500037c02 */ /* 0x000fe80008000f00 */
[----:B------:R-:W2:Y:S01]  /*61f0*/  @!UP0 LDCU UR4, c[0x0][0x880] ;  /* 0x00011000ff0487ac */ /* 0x000ea20008000800 */
[----:B-1---5:R3:W5:Y:S02]  /*6200*/  @P3 LDG.E R41, desc[UR8][R2.64] ;  /* 0x0000000802293981 */ /* 0x022764000c1e1900 */
[----:B--23--:R-:W-:Y:S02]  /*6210*/  @!P3 IMAD.U32 R41, RZ, RZ, UR4 ;  /* 0x00000004ff29be24 */ /* 0x00cfe4000f8e00ff */
.L_x_102:
[----:B------:R-:W-:Y:S05]  /*6220*/  @!P4 BRA `(.L_x_103) ;  /* 0x000000000024c947 */ /* 0x000fea0003800000 */
[----:B------:R-:W-:Y:S01]  /*6230*/  ISETP.NE.U32.AND P3, PT, R80, RZ, PT ;  /* 0x000000ff5000720c */ /* 0x000fe20003f65070 */
[----:B------:R-:W2:Y:S03]  /*6240*/  LDCU.64 UR4, c[0x0][0x358] ;  /* 0x00006b00ff0477ac */ /* 0x000ea60008000a00 */
[----:B------:R-:W-:Y:S11]  /*6250*/  ISETP.NE.AND.EX P3, PT, R81, RZ, PT, P3 ;  /* 0x000000ff5100720c */ /* 0x000ff60003f65330 */
[----:B------:R-:W-:Y:S02]  /*6260*/  @!UPT UIADD3 URZ, UPT, UPT, URZ, URZ, URZ ;  /* 0x000000fffffff290 */ /* 0x000fe4000fffe0ff */
[----:B------:R-:W3:Y:S01]  /*6270*/  @P3 LDC.64 R2, c[0x0][0x8a8] ;  /* 0x00022a00ff023b82 */ /* 0x000ee20000000a00 */
[----:B-1----:R-:W-:Y:S04]  /*6280*/  @P3 IMAD R0, R82, UR36, RZ ;  /* 0x0000002452003c24 */ /* 0x002fe8000f8e02ff */
[----:B---3--:R-:W-:Y:S05]  /*6290*/  @P3 IMAD.WIDE R2, R0, 0x4, R2 ;  /* 0x0000000400023825 */ /* 0x008fea00078e0202 */
[----:B--2--5:R2:W5:Y:S02]  /*62a0*/  @P3 LDG.E R38, desc[UR4][R2.64] ;  /* 0x0000000402263981 */ /* 0x024564000c1e1900 */
[----:B--2---:R-:W3:Y:S02]  /*62b0*/  @!P3 LDC R38, c[0x0][0x8a0] ;  /* 0x00022800ff26bb82 */ /* 0x004ee40000000800 */
.L_x_103:
[----:B-----5:R-:W-:Y:S01]  /*62c0*/  FSETP.NEU.AND P4, PT, R41, RZ, PT ;  /* 0x000000ff2900720b */ /* 0x020fe20003f8d000 */
[----:B------:R-:W-:Y:S01]  /*62d0*/  BSSY B1, `(.L_x_104) ;  /* 0x0000042000017945 */ /* 0x000fe20003800000 */
[----:B------:R-:W-:Y:S01]  /*62e0*/  SEL R6, RZ, 0xffffffff, P2 ;  /* 0xffffffffff067807 */ /* 0x000fe20001000000 */
[----:B------:R-:W-:Y:S01]  /*62f0*/  IMAD.MOV.U32 R100, RZ, RZ, 0x1 ;  /* 0x00000001ff647424 */ /* 0x000fe200078e00ff */
[----:B------:R-:W-:Y:S02]  /*6300*/  LOP3.LUT P3, RZ, R85, 0xff, RZ, 0xc0, !PT ;  /* 0x000000ff55ff7812 */ /* 0x000fe4000786c0ff */
[----:B------:R-:W-:Y:S02]  /*6310*/  CS2R R78, SRZ ;  /* 0x00000000004e7805 */ /* 0x000fe4000001ff00 */
[----:B------:R-:W-:Y:S02]  /*6320*/  @P1 SEL R3, RZ, 0xffffffff, P4 ;  /* 0xffffffffff031807 */ /* 0x000fe40002000000 */
[----:B------:R-:W-:Y:S02]  /*6330*/  CS2R R76, SRZ ;  /* 0x00000000004c7805 */ /* 0x000fe4000001ff00 */
[----:B------:R-:W-:Y:S02]  /*6340*/  LEA R2, R93, UR44, 0x3 ;  /* 0x0000002c5d027c11 */ /* 0x000fe4000f8e18ff */
[----:B------:R-:W-:Y:S02]  /*6350*/  CS2R R74, SRZ ;  /* 0x00000000004a7805 */ /* 0x000fe4000001ff00 */
[----:B------:R-:W-:Y:S02]  /*6360*/  @P0 SEL R3, R6, R3, !P3 ;  /* 0x0000000306030207 */ /* 0x000fe40005800000 */
[----:B------:R-:W-:Y:S02]  /*6370*/  CS2R R72, SRZ ;  /* 0x0000000000487805 */ /* 0x000fe4000001ff00 */
[----:B------:R-:W-:Y:S02]  /*6380*/  LEA R71, R36, UR44, 0x3 ;  /* 0x0000002c24477c11 */ /* 0x000fe4000f8e18ff */
[----:B------:R-:W-:Y:S02]  /*6390*/  @P1 LOP3.LUT R3, R3, 0x1, RZ, 0xc0, !PT ;  /* 0x0000000103031812 */ /* 0x000fe400078ec0ff */
[----:B------:R-:W-:Y:S02]  /*63a0*/  SHF.L.U32 R4, R94, 0x1f, RZ ;  /* 0x0000001f5e047819 */ /* 0x000fe400000006ff */
[----:B------:R-:W-:Y:S02]  /*63b0*/  ISETP.NE.U32.OR P6, PT, R3, 0x1, !P1 ;  /* 0x000000010300780c */ /* 0x000fe40004fc5470 */
[----:B------:R-:W-:Y:S02]  /*63c0*/  PLOP3.LUT P2, PT, PT, PT, UP1, 0x80, 0x8 ;  /* 0x000000000008781c */ /* 0x000fe40003f4f018 */
[----:B------:R-:W-:Y:S02]  /*63d0*/  LEA.HI R39, R36, R36, RZ, 0x1 ;  /* 0x0000002424277211 */ /* 0x000fe400078f08ff */
[----:B------:R-:W-:Y:S02]  /*63e0*/  SEL R3, RZ, 0xffffffff, P4 ;  /* 0xffffffffff037807 */ /* 0x000fe40002000000 */
[----:B------:R-:W-:Y:S01]  /*63f0*/  P2R R102, PR, RZ, 0x40 ;  /* 0x00000040ff667803 */ /* 0x000fe20000000000 */
[C---:B-1----:R-:W-:Y:S01]  /*6400*/  IMAD.SHL.U32 R0, R39.reuse, 0x80, RZ ;  /* 0x0000008027007824 */ /* 0x042fe200078e00ff */
[----:B------:R-:W-:Y:S03]  /*6410*/  LOP3.LUT R39, R39, 0xffe, RZ, 0xc0, !PT ;  /* 0x00000ffe27277812 */ /* 0x000fe600078ec0ff */
[----:B------:R-:W-:Y:S02]  /*6420*/  @P6 SHF.L.U32 R5, R91, 0x1f, RZ ;  /* 0x0000001f5b056819 */ /* 0x000fe400000006ff */
[----:B------:R-:W-:Y:S01]  /*6430*/  @P2 SEL R3, R6, R3, !P3 ;  /* 0x0000000306032207 */ /* 0x000fe20005800000 */
[----:B------:R-:W-:Y:S01]  /*6440*/  IMAD.IADD R39, R36, 0x1, -R39 ;  /* 0x0000000124277824 */ /* 0x000fe200078e0a27 */
[----:B------:R-:W1:Y:S01]  /*6450*/  @P6 SYNCS.PHASECHK.TRANS64.TRYWAIT P1, [R2+URZ+0xa0], R5 ;  /* 0x0000a005020065a7 */ /* 0x000e6200080211ff */
[----:B------:R-:W-:Y:S02]  /*6460*/  LOP3.LUT R0, R0, 0xffffff00, RZ, 0xc0, !PT ;  /* 0xffffff0000007812 */ /* 0x000fe400078ec0ff */
[----:B------:R-:W-:Y:S03]  /*6470*/  LOP3.LUT R3, R3, 0x1, RZ, 0xc0, !PT ;  /* 0x0000000103037812 */ /* 0x000fe600078ec0ff */
[----:B------:R-:W-:Y:S01]  /*6480*/  IMAD.IADD R0, R37, 0x1, R0 ;  /* 0x0000000125007824 */ /* 0x000fe200078e0200 */
[----:B------:R-:W-:Y:S03]  /*6490*/  ISETP.NE.U32.AND P5, PT, R3, 0x1, PT ;  /* 0x000000010300780c */ /* 0x000fe60003fa5070 */
[----:B------:R-:W-:Y:S01]  /*64a0*/  IMAD R39, R39, 0x100000, R0 ;  /* 0x0010000027277824 */ /* 0x000fe200078e0200 */
[----:B------:R-:W-:Y:S01]  /*64b0*/  P2R R101, PR, RZ, 0x20 ;  /* 0x00000020ff657803 */ /* 0x000fe20000000000 */
[----:B------:R2:W4:Y:S01]  /*64c0*/  SYNCS.PHASECHK.TRANS64.TRYWAIT P0, [R71+URZ+0x110], R4 ;  /* 0x00011004470075a7 */ /* 0x00052200080011ff */
[----:B-1----:R-:W-:Y:S01]  /*64d0*/  @P6 SEL R100, RZ, 0x1, !P1 ;  /* 0x00000001ff646807 */ /* 0x002fe20004800000 */
[----:B--2---:R-:W-:Y:S06]  /*64e0*/  @!P6 BRA `(.L_x_105) ;  /* 0x000000000080e947 */ /* 0x004fec0003800000 */
[----:B------:R-:W-:Y:S01]  /*64f0*/  @P5 IMAD R6, R93, 0x1000, R84 ;  /* 0x000010005d065824 */ /* 0x000fe200078e0254 */
[----:B------:R-:W1:Y:S01]  /*6500*/  S2R R0, SR_CgaCtaId ;  /* 0x0000000000007919 */ /* 0x000e620000008800 */
[----:B------:R-:W-:Y:S01]  /*6510*/  ISETP.NE.AND P1, PT, R100, RZ, PT ;  /* 0x000000ff6400720c */ /* 0x000fe20003f25270 */
[----:B------:R-:W-:Y:S01]  /*6520*/  BSSY B0, `(.L_x_106) ;  /* 0x000000b000007945 */ /* 0x000fe20003800000 */
[----:B------:R-:W-:Y:S01]  /*6530*/  @P5 VIADD R5, R6, UR44 ;  /* 0x0000002c06055c36 */ /* 0x000fe20008000000 */
[----:B------:R-:W-:Y:S02]  /*6540*/  CS2R R74, SRZ ;  /* 0x00000000004a7805 */ /* 0x000fe4000001ff00 */
[----:B------:R-:W-:Y:S02]  /*6550*/  CS2R R72, SRZ ;  /* 0x0000000000487805 */ /* 0x000fe4000001ff00 */
[----:B------:R-:W-:Y:S01]  /*6560*/  CS2R R78, SRZ ;  /* 0x00000000004e7805 */ /* 0x000fe2000001ff00 */
[----:B------:R-:W-:Y:S01]  /*6570*/  @P5 IMAD R5, R95, -0x10, R5 ;  /* 0xfffffff05f055824 */ /* 0x000fe200078e0205 */
[----:B------:R-:W-:Y:S04]  /*6580*/  CS2R R76, SRZ ;  /* 0x00000000004c7805 */ /* 0x000fe8000001ff00 */
[----:B------:R-:W-:Y:S05]  /*6590*/  @P1 BRA `(.L_x_107) ;  /* 0x00000000000c1947 */ /* 0x000fea0003800000 */
[----:B------:R-:W-:Y:S04]  /*65a0*/  SHF.L.U32 R3, R91, 0x1f, RZ ;  /* 0x0000001f5b037819 */ /* 0x000fe800000006ff */
[----:B------:R-:W2:Y:S02]  /*65b0*/  SYNCS.PHASECHK.TRANS64.TRYWAIT P1, [R2+URZ+0xa0], R3 ;  /* 0x0000a003020075a7 */ /* 0x000ea400080211ff */
[----:B--2---:R-:W-:Y:S05]  /*65c0*/  @!P1 BRA `(.L_x_108) ;  /* 0x0000004000989947 */ /* 0x004fea0003800000 */
.L_x_107:
[----:B------:R-:W-:Y:S05]  /*65d0*/  BSYNC B0 ;  /* 0x0000000000007941 */ /* 0x000fea0003800000 */
.L_x_106:
[----:B------:R-:W-:Y:S01]  /*65e0*/  ISETP.NE.AND P1, PT, R101, RZ, PT ;  /* 0x000000ff6500720c */ /* 0x000fe20003f25270 */
[----:B--2---:R-:W-:Y:S02]  /*65f0*/  VIADD R3, R2, 0xc0 ;  /* 0x000000c002037836 */ /* 0x004fe40000000000 */
[----:B------:R-:W-:Y:S03]  /*6600*/  VIADD R93, R93, 0x1 ;  /* 0x000000015d5d7836 */ /* 0x000fe60000000000 */
[----:B-1----:R-:W-:Y:S07]  /*6610*/  PRMT R0, R0, 0x654, R3 ;  /* 0x0000065400007816 */ /* 0x002fee0000000003 */
[----:B------:R1:W2:Y:S04]  /*6620*/  @P1 LDS.128 R72, [R6+UR44+0x200] ;  /* 0x0002002c06481984 */ /* 0x0002a80008000c00 */
[----:B------:R1:W1:Y:S01]  /*6630*/  @P1 LDS.128 R76, [R5+0x210] ;  /* 0x00021000054c1984 */ /* 0x0002620000000c00 */
[C---:B------:R-:W-:Y:S01]  /*6640*/  ISETP.NE.AND P1, PT, R93.reuse, 0x4, PT ;  /* 0x000000045d00780c */ /* 0x040fe20003f25270 */
[----:B------:R-:W-:Y:S01]  /*6650*/  @!PT LDS RZ, [RZ] ;  /* 0x00000000fffff984 */ /* 0x000fe20000000800 */
[----:B------:R-:W-:Y:S01]  /*6660*/  @!PT LDS RZ, [RZ] ;  /* 0x00000000fffff984 */ /* 0x000fe20000000800 */
[----:B------:R-:W-:Y:S01]  /*6670*/  @!PT LDS RZ, [RZ] ;  /* 0x00000000fffff984 */ /* 0x000fe20000000800 */
[----:B------:R-:W-:Y:S01]  /*6680*/  @!PT LDS RZ, [RZ] ;  /* 0x00000000fffff984 */ /* 0x000fe20000000800 */
[----:B------:R5:W-:Y:S06]  /*6690*/  MEMBAR.ALL.CTA ;  /* 0x0000000000007992 */ /* 0x000bec0000008000 */
[----:B-----5:R-:W5:Y:S01]  /*66a0*/  FENCE.VIEW.ASYNC.S ;  /* 0x00000000000073c6 */ /* 0x020f620000000000 */
[----:B------:R-:W-:Y:S01]  /*66b0*/  SEL R93, R93, RZ, P1 ;  /* 0x000000ff5d5d7207 */ /* 0x000fe20000800000 */
[----:B-----5:R5:W-:Y:S02]  /*66c0*/  SYNCS.ARRIVE.TRANS64.RED.A1T0 RZ, [R0+URZ], RZ ;  /* 0x000000ff00ff79a7 */ /* 0x020be400081004ff */
[----:B-----5:R-:W-:Y:S04]  /*66d0*/  SEL R0, RZ, 0x1, P1 ;  /* 0x00000001ff007807 */ /* 0x020fe80000800000 */
[----:B--2---:R-:W-:Y:S02]  /*66e0*/  LOP3.LUT R91, R91, R0, RZ, 0x3c, !PT ;  /* 0x000000005b5b7212 */ /* 0x004fe400078e3cff */
.L_x_105:
[----:B------:R-:W-:Y:S05]  /*66f0*/  BSYNC B1 ;  /* 0x0000000000017941 */ /* 0x000fea0003800000 */
.L_x_104:
[----:B------:R-:W-:Y:S04]  /*6700*/  SHF.R.U32.HI R3, RZ, 0x15, R39 ;  /* 0x00000015ff037819 */ /* 0x000fe80000011627 */
[----:B------:R-:W-:Y:S01]  /*6710*/  LOP3.LUT P1, RZ, R3, 0x3, R86, 0x48, !PT ;  /* 0x0000000303ff7812 */ /* 0x000fe20007824856 */
[----:B------:R-:W-:Y:S01]  /*6720*/  @!UPT UIADD3 URZ, UPT, UPT, URZ, URZ, URZ ;  /* 0x000000fffffff290 */ /* 0x000fe2000fffe0ff */
[----:B----4-:R-:W-:Y:S11]  /*6730*/  @P0 BRA `(.L_x_109) ;  /* 0x0000000000080947 */ /* 0x010ff60003800000 */
[----:B------:R-:W2:Y:S02]  /*6740*/  SYNCS.PHASECHK.TRANS64.TRYWAIT P0, [R71+URZ+0x110], R4 ;  /* 0x00011004470075a7 */ /* 0x000ea400080011ff */
[----:B--2---:R-:W-:Y:S05]  /*6750*/  @!P0 BRA `(.L_x_110) ;  /* 0x0000004000488947 */ /* 0x004fea0003800000 */
.L_x_109:
[----:B------:R-:W-:Y:S05]  /*6760*/  @!P1 BRA `(.L_x_111) ;  /* 0x0000000000409947 */ /* 0x000fea0003800000 */
[----:B------:R-:W1:Y:S01]  /*6770*/  LDCU.64 UR8, c[0x4][0x78] ;  /* 0x01000f00ff0877ac */ /* 0x000e620008000a00 */
[----:B------:R-:W-:Y:S01]  /*6780*/  MOV R3, 0x0 ;  /* 0x0000000000037802 */ /* 0x000fe20000000f00 */
[----:B------:R-:W-:Y:S02]  /*6790*/  HFMA2 R12, -RZ, RZ, 0, 5.9604644775390625e-08 ;  /* 0x00000001ff0c7431 */ /* 0x000fe400000001ff */
[----:B------:R-:W-:Y:S02]  /*67a0*/  IMAD.MOV.U32 R8, RZ, RZ, 0x192 ;  /* 0x00000192ff087424 */ /* 0x000fe400078e00ff */
[----:B------:R-:W-:Y:S01]  /*67b0*/  IMAD.MOV.U32 R13, RZ, RZ, RZ ;  /* 0x000000ffff0d7224 */ /* 0x000fe200078e00ff */
[----:B------:R-:W4:Y:S01]  /*67c0*/  LDCU.64 UR6, c[0x4][0x80] ;  /* 0x01001000ff0677ac */ /* 0x000f220008000a00 */
[----:B------:R-:W3:Y:S01]  /*67d0*/  LDC.64 R2, c[0x4][R3] ;  /* 0x0100000003027b82 */ /* 0x000ee20000000a00 */
[----:B------:R-:W5:Y:S01]  /*67e0*/  LDCU.64 UR4, c[0x4][0x18] ;  /* 0x01000300ff0477ac */ /* 0x000f620008000a00 */
[----:B-1----:R-:W-:Y:S01]  /*67f0*/  MOV R5, UR9 ;  /* 0x0000000900057c02 */ /* 0x002fe20008000f00 */
[----:B--2---:R-:W-:Y:S01]  /*6800*/  IMAD.U32 R4, RZ, RZ, UR8 ;  /* 0x00000008ff047e24 */ /* 0x004fe2000f8e00ff */
[----:B----4-:R-:W-:Y:S01]  /*6810*/  MOV R7, UR7 ;  /* 0x0000000700077c02 */ /* 0x010fe20008000f00 */
[----:B------:R-:W-:Y:S01]  /*6820*/  IMAD.U32 R6, RZ, RZ, UR6 ;  /* 0x00000006ff067e24 */ /* 0x000fe2000f8e00ff */
[----:B-----5:R-:W-:Y:S01]  /*6830*/  MOV R11, UR5 ;  /* 0x00000005000b7c02 */ /* 0x020fe20008000f00 */
[----:B------:R-:W-:Y:S02]  /*6840*/  IMAD.U32 R10, RZ, RZ, UR4 ;  /* 0x00000004ff0a7e24 */ /* 0x000fe4000f8e00ff */
[----:B------:R-:W-:Y:S07]  /*6850*/  LEPC R20, `(.L_x_111) ;  /* 0x000000001014794e */ /* 0x000fee0000000000 */
[----:B---3--:R-:W-:Y:S05]  /*6860*/  CALL.ABS.NOINC R2 ;  /* 0x0000000002007343 */ /* 0x008fea0003c00000 */
.L_x_111:
[-C--:B------:R-:W-:Y:S01]  /*6870*/  F2FP.F16.E4M3.UNPACK_B R42, R72.reuse ;  /* 0x00000048ff2a723e */ /* 0x080fe200020006ff */
[----:B------:R-:W-:Y:S05]  /*6880*/  WARPSYNC.ALL ;  /* 0x0000000000007948 */ /* 0x000fea0003800000 */
[----:B------:R-:W-:Y:S01]  /*6890*/  R2UR UR4, R39 ;  /* 0x00000000270472ca */ /* 0x000fe200000e0000 */
[--C-:B------:R-:W-:Y:S01]  /*68a0*/  HADD2.F32 R40, -RZ, R42.reuse.H0_H0 ;  /* 0x2000002aff287230 */ /* 0x100fe20000004100 */
[----:B------:R-:W-:Y:S01]  /*68b0*/  F2FP.F16.E4M3.UNPACK_B R43, R72.H1 ;  /* 0x00000048ff2b723e */ /* 0x000fe200030006ff */
[----:B------:R-:W-:Y:S01]  /*68c0*/  HADD2.F32 R42, -RZ, R42.H1_H1 ;  /* 0x3000002aff2a7230 */ /* 0x000fe20000004100 */
[-C--:B------:R-:W-:Y:S01]  /*68d0*/  F2FP.F16.E4M3.UNPACK_B R45, R73.reuse ;  /* 0x00000049ff2d723e */ /* 0x080fe200020006ff */
[----:B------:R-:W-:Y:S01]  /*68e0*/  BSSY.RECONVERGENT B0, `(.L_x_112) ;  /* 0x0000099000007945 */ /* 0x000fe20003800200 */
[----:B------:R-:W-:Y:S01]  /*68f0*/  F2FP.F16.E4M3.UNPACK_B R47, R73.H1 ;  /* 0x00000049ff2f723e */ /* 0x000fe200030006ff */
[--C-:B------:R-:W-:Y:S01]  /*6900*/  HADD2.F32 R44, -RZ, R43.reuse.H0_H0 ;  /* 0x2000002bff2c7230 */ /* 0x100fe20000004100 */
[-C--:B------:R-:W-:Y:S01]  /*6910*/  F2FP.F16.E4M3.UNPACK_B R49, R74.reuse ;  /* 0x0000004aff31723e */ /* 0x080fe200020006ff */
[----:B------:R-:W-:Y:S01]  /*6920*/  HADD2.F32 R46, -RZ, R43.H1_H1 ;  /* 0x3000002bff2e7230 */ /* 0x000fe20000004100 */
[----:B------:R-:W-:Y:S01]  /*6930*/  F2FP.F16.E4M3.UNPACK_B R51, R74.H1 ;  /* 0x0000004aff33723e */ /* 0x000fe200030006ff */
[--C-:B------:R-:W-:Y:S01]  /*6940*/  HADD2.F32 R43, -RZ, R45.reuse.H0_H0 ;  /* 0x2000002dff2b7230 */ /* 0x100fe20000004100 */
[-C--:B------:R-:W-:Y:S01]  /*6950*/  F2FP.F16.E4M3.UNPACK_B R53, R75.reuse ;  /* 0x0000004bff35723e */ /* 0x080fe200020006ff */
[----:B-12---:R-:W-:Y:S01]  /*6960*/  LDTM.16dp32bit_t0_t15.x32 R4, tmem[UR4] ;  /* 0x00000004000479ee */ /* 0x006fe20008a80000 */
[----:B------:R-:W3:Y:S01]  /*6970*/  LDTM.16dp32bit_t16_t31.x32 R4, tmem[UR4+0x20] ;  /* 0x00002004000479ee */ /* 0x000ee20008aa0000 */
[----:B------:R-:W-:Y:S01]  /*6980*/  IADD3 R112, PT, PT, R84, UR44, RZ ;  /* 0x0000002c54707c10 */ /* 0x000fe2000fffe0ff */
[----:B------:R-:W-:Y:S01]  /*6990*/  HADD2.F32 R48, -RZ, R45.H1_H1 ;  /* 0x3000002dff307230 */ /* 0x000fe20000004100 */
[----:B------:R-:W-:Y:S01]  /*69a0*/  SHF.L.U32 R103, R90, 0x4, RZ ;  /* 0x000000045a677819 */ /* 0x000fe200000006ff */
[----:B------:R-:W-:Y:S01]  /*69b0*/  HADD2.F32 R52, -RZ, R49.H1_H1 ;  /* 0x30000031ff347230 */ /* 0x000fe20000004100 */
[----:B------:R-:W-:Y:S01]  /*69c0*/  F2FP.F16.E4M3.UNPACK_B R55, R75.H1 ;  /* 0x0000004bff37723e */ /* 0x000fe200030006ff */
[----:B------:R-:W-:Y:S01]  /*69d0*/  HADD2.F32 R56, -RZ, R53.H1_H1 ;  /* 0x30000035ff387230 */ /* 0x000fe20000004100 */
[-C--:B------:R-:W-:Y:S01]  /*69e0*/  F2FP.F16.E4M3.UNPACK_B R57, R76.reuse ;  /* 0x0000004cff39723e */ /* 0x080fe200020006ff */
[--C-:B------:R-:W-:Y:S01]  /*69f0*/  HADD2.F32 R45, -RZ, R47.reuse.H0_H0 ;  /* 0x2000002fff2d7230 */ /* 0x100fe20000004100 */
[----:B------:R-:W-:Y:S01]  /*6a00*/  F2FP.F16.E4M3.UNPACK_B R59, R76.H1 ;  /* 0x0000004cff3b723e */ /* 0x000fe200030006ff */
[----:B------:R-:W-:Y:S01]  /*6a10*/  HADD2.F32 R50, -RZ, R47.H1_H1 ;  /* 0x3000002fff327230 */ /* 0x000fe20000004100 */
[-C--:B------:R-:W-:Y:S01]  /*6a20*/  F2FP.F16.E4M3.UNPACK_B R61, R77.reuse ;  /* 0x0000004dff3d723e */ /* 0x080fe200020006ff */
[----:B------:R-:W-:Y:S01]  /*6a30*/  HADD2.F32 R47, -RZ, R49.H0_H0 ;  /* 0x20000031ff2f7230 */ /* 0x000fe20000004100 */
[----:B------:R-:W-:Y:S01]  /*6a40*/  F2FP.F16.E4M3.UNPACK_B R63, R77.H1 ;  /* 0x0000004dff3f723e */ /* 0x000fe200030006ff */
[----:B------:R-:W-:Y:S01]  /*6a50*/  HADD2.F32 R60, -RZ, R57.H1_H1 ;  /* 0x30000039ff3c7230 */ /* 0x000fe20000004100 */
[-C--:B------:R-:W-:Y:S01]  /*6a60*/  F2FP.F16.E4M3.UNPACK_B R65, R78.reuse ;  /* 0x0000004eff41723e */ /* 0x080fe200020006ff */
[----:B------:R-:W-:Y:S01]  /*6a70*/  HADD2.F32 R64, -RZ, R61.H1_H1 ;  /* 0x3000003dff407230 */ /* 0x000fe20000004100 */
[----:B------:R-:W-:Y:S01]  /*6a80*/  F2FP.F16.E4M3.UNPACK_B R67, R78.H1 ;  /* 0x0000004eff43723e */ /* 0x000fe200030006ff */
[----:B------:R-:W-:Y:S01]  /*6a90*/  HADD2.F32 R49, -RZ, R51.H0_H0 ;  /* 0x20000033ff317230 */ /* 0x000fe20000004100 */
[----:B------:R-:W-:Y:S01]  /*6aa0*/  ISETP.NE.AND P0, PT, R97, RZ, PT ;  /* 0x000000ff6100720c */ /* 0x000fe20003f05270 */
[----:B------:R-:W-:Y:S01]  /*6ab0*/  HADD2.F32 R68, -RZ, R65.H1_H1 ;  /* 0x30000041ff447230 */ /* 0x000fe20000004100 */
[----:B------:R-:W-:Y:S01]  /*6ac0*/  ISETP.NE.AND P6, PT, R102, RZ, PT ;  /* 0x000000ff6600720c */ /* 0x000fe20003fc5270 */
[----:B------:R-:W-:Y:S02]  /*6ad0*/  HADD2.F32 R54, -RZ, R51.H1_H1 ;  /* 0x30000033ff367230 */ /* 0x000fe40000004100 */
[C---:B---3--:R-:W-:Y:S01]  /*6ae0*/  FMUL R0, R38.reuse, R4 ;  /* 0x0000000426007220 */ /* 0x048fe20000400000 */
[C---:B------:R-:W-:Y:S01]  /*6af0*/  FMUL R2, R38.reuse, R5 ;  /* 0x0000000526027220 */ /* 0x040fe20000400000 */
[C---:B------:R-:W-:Y:S01]  /*6b00*/  FMUL R4, R38.reuse, R8 ;  /* 0x0000000826047220 */ /* 0x040fe20000400000 */
[C---:B------:R-:W-:Y:S01]  /*6b10*/  FMUL R5, R38.reuse, R9 ;  /* 0x0000000926057220 */ /* 0x040fe20000400000 */
[C---:B------:R-:W-:Y:S01]  /*6b20*/  FFMA R0, R41.reuse, R40, R0 ;  /* 0x0000002829007223 */ /* 0x040fe20000000000 */
[C---:B------:R-:W-:Y:S01]  /*6b30*/  FFMA R2, R41.reuse, R42, R2 ;  /* 0x0000002a29027223 */ /* 0x040fe20000000002 */
[C---:B------:R-:W-:Y:S01]  /*6b40*/  FMUL R8, R38.reuse, R12 ;  /* 0x0000000c26087220 */ /* 0x040fe20000400000 */
[C---:B------:R-:W-:Y:S01]  /*6b50*/  FMUL R9, R38.reuse, R13 ;  /* 0x0000000d26097220 */ /* 0x040fe20000400000 */
[----:B------:R-:W-:Y:S02]  /*6b60*/  HADD2.F32 R51, -RZ, R53.H0_H0 ;  /* 0x20000035ff337230 */ /* 0x000fe40000004100 */
[C---:B------:R-:W-:Y:S01]  /*6b70*/  FMUL R12, R38.reuse, R16 ;  /* 0x00000010260c7220 */ /* 0x040fe20000400000 */
        /* <DEDUP_REMOVED lines=13> */
[C---:B------:R-:W-:Y:S01]  /*6c50*/  FFMA R3, R41.reuse, R44, R3 ;  /* 0x0000002c29037223 */ /* 0x040fe20000000003 */
[----:B------:R-:W-:Y:S01]  /*6c60*/  F2FP.F16.E4M3.UNPACK_B R40, R79 ;  /* 0x0000004fff28723e */ /* 0x000fe200020006ff */
[C---:B------:R-:W-:Y:S01]  /*6c70*/  FFMA R7, R41.reuse, R46, R7 ;  /* 0x0000002e29077223 */ /* 0x040fe20000000007 */
[C---:B------:R-:W-:Y:S01]  /*6c80*/  FFMA R4, R41.reuse, R43, R4 ;  /* 0x0000002b29047223 */ /* 0x040fe20000000004 */
[----:B------:R-:W-:Y:S01]  /*6c90*/  F2FP.F16.E4M3.UNPACK_B R42, R79.H1 ;  /* 0x0000004fff2a723e */ /* 0x000fe200030006ff */
[C---:B------:R-:W-:Y:S01]  /*6ca0*/  FFMA R5, R41.reuse, R48, R5 ;  /* 0x0000003029057223 */ /* 0x040fe20000000005 */
[----:B------:R-:W-:Y:S01]  /*6cb0*/  FFMA R6, R41, R45, R6 ;  /* 0x0000002d29067223 */ /* 0x000fe20000000006 */
[----:B------:R-:W-:Y:S01]  /*6cc0*/  F2FP.SATFINITE.E4M3.F32.PACK_AB_MERGE_C R99, R7, R3, RZ ;  /* 0x000000030763723e */ /* 0x000fe200048070ff */
[C---:B------:R-:W-:Y:S01]  /*6cd0*/  FFMA R11, R41.reuse, R50, R11 ;  /* 0x00000032290b7223 */ /* 0x040fe2000000000b */
[C---:B------:R-:W-:Y:S01]  /*6ce0*/  FFMA R8, R41.reuse, R47, R8 ;  /* 0x0000002f29087223 */ /* 0x040fe20000000008 */
[----:B------:R-:W-:Y:S01]  /*6cf0*/  FMUL R10, R38, R14 ;  /* 0x0000000e260a7220 */ /* 0x000fe20000400000 */
[----:B------:R-:W-:Y:S01]  /*6d00*/  F2FP.SATFINITE.E4M3.F32.PACK_AB_MERGE_C R104, R2, R0, R99 ;  /* 0x000000000268723e */ /* 0x000fe20004807063 */
[----:B------:R-:W-:Y:S01]  /*6d10*/  FFMA R9, R41, R52, R9 ;  /* 0x0000003429097223 */ /* 0x000fe20000000009 */
[----:B------:R-:W-:Y:S01]  /*6d20*/  F2FP.SATFINITE.E4M3.F32.PACK_AB_MERGE_C R105, R11, R6, RZ ;  /* 0x000000060b69723e */ /* 0x000fe200048070ff */
[----:B------:R-:W-:Y:S01]  /*6d30*/  FFMA R10, R41, R49, R10 ;  /* 0x00000031290a7223 */ /* 0x000fe2000000000a */
[----:B------:R-:W-:Y:S01]  /*6d40*/  IADD3 R99, PT, PT, R112, R103, RZ ;  /* 0x0000006770637210 */ /* 0x000fe20007ffe0ff */
[C---:B------:R-:W-:Y:S01]  /*6d50*/  FMUL R15, R38.reuse, R15 ;  /* 0x0000000f260f7220 */ /* 0x040fe20000400000 */
[--C-:B------:R-:W-:Y:S01]  /*6d60*/  HADD2.F32 R53, -RZ, R55.reuse.H0_H0 ;  /* 0x20000037ff357230 */ /* 0x100fe20000004100 */
[----:B------:R-:W-:Y:S01]  /*6d70*/  F2FP.SATFINITE.E4M3.F32.PACK_AB_MERGE_C R105, R5, R4, R105 ;  /* 0x000000040569723e */ /* 0x000fe20004807069 */
[----:B------:R-:W-:Y:S02]  /*6d80*/  HADD2.F32 R58, -RZ, R55.H1_H1 ;  /* 0x30000037ff3a7230 */ /* 0x000fe40000004100 */
[C---:B------:R-:W-:Y:S01]  /*6d90*/  FFMA R15, R41.reuse, R54, R15 ;  /* 0x00000036290f7223 */ /* 0x040fe2000000000f */
[C---:B------:R-:W-:Y:S01]  /*6da0*/  FFMA R12, R41.reuse, R51, R12 ;  /* 0x00000033290c7223 */ /* 0x040fe2000000000c */
[C---:B------:R-:W-:Y:S01]  /*6db0*/  FFMA R13, R41.reuse, R56, R13 ;  /* 0x00000038290d7223 */ /* 0x040fe2000000000d */
[----:B------:R-:W-:Y:S02]  /*6dc0*/  HADD2.F32 R55, -RZ, R57.H0_H0 ;  /* 0x20000039ff377230 */ /* 0x000fe40000004100 */
[C---:B------:R-:W-:Y:S01]  /*6dd0*/  FMUL R14, R38.reuse, R18 ;  /* 0x00000012260e7220 */ /* 0x040fe20000400000 */
[C---:B------:R-:W-:Y:S01]  /*6de0*/  FMUL R19, R38.reuse, R19 ;  /* 0x0000001326137220 */ /* 0x040fe20000400000 */
[--C-:B------:R-:W-:Y:S02]  /*6df0*/  HADD2.F32 R57, -RZ, R59.reuse.H0_H0 ;  /* 0x2000003bff397230 */ /* 0x100fe40000004100 */
[C---:B------:R-:W-:Y:S01]  /*6e00*/  FMUL R18, R38.reuse, R22 ;  /* 0x0000001626127220 */ /* 0x040fe20000400000 */
[C---:B------:R-:W-:Y:S01]  /*6e10*/  FFMA R14, R41.reuse, R53, R14 ;  /* 0x00000035290e7223 */ /* 0x040fe2000000000e */
[----:B------:R-:W-:Y:S02]  /*6e20*/  HADD2.F32 R62, -RZ, R59.H1_H1 ;  /* 0x3000003bff3e7230 */ /* 0x000fe40000004100 */
[C---:B------:R-:W-:Y:S01]  /*6e30*/  FFMA R19, R41.reuse, R58, R19 ;  /* 0x0000003a29137223 */ /* 0x040fe20000000013 */
[----:B------:R-:W-:Y:S02]  /*6e40*/  HADD2.F32 R59, -RZ, R61.H0_H0 ;  /* 0x2000003dff3b7230 */ /* 0x000fe40000004100 */
[C---:B------:R-:W-:Y:S01]  /*6e50*/  FMUL R23, R38.reuse, R23 ;  /* 0x0000001726177220 */ /* 0x040fe20000400000 */
[C---:B------:R-:W-:Y:S01]  /*6e60*/  FFMA R16, R41.reuse, R55, R16 ;  /* 0x0000003729107223 */ /* 0x040fe20000000010 */
[C---:B------:R-:W-:Y:S01]  /*6e70*/  FFMA R17, R41.reuse, R60, R17 ;  /* 0x0000003c29117223 */ /* 0x040fe20000000011 */
[--C-:B------:R-:W-:Y:S02]  /*6e80*/  HADD2.F32 R61, -RZ, R63.reuse.H0_H0 ;  /* 0x2000003fff3d7230 */ /* 0x100fe40000004100 */
[C---:B------:R-:W-:Y:S01]  /*6e90*/  FFMA R18, R41.reuse, R57, R18 ;  /* 0x0000003929127223 */ /* 0x040fe20000000012 */
[----:B------:R-:W-:Y:S02]  /*6ea0*/  HADD2.F32 R66, -RZ, R63.H1_H1 ;  /* 0x3000003fff427230 */ /* 0x000fe40000004100 */
[C---:B------:R-:W-:Y:S01]  /*6eb0*/  FMUL R22, R38.reuse, R26 ;  /* 0x0000001a26167220 */ /* 0x040fe20000400000 */
[----:B------:R-:W-:Y:S02]  /*6ec0*/  HADD2.F32 R63, -RZ, R65.H0_H0 ;  /* 0x20000041ff3f7230 */ /* 0x000fe40000004100 */
[C---:B------:R-:W-:Y:S01]  /*6ed0*/  FFMA R23, R41.reuse, R62, R23 ;  /* 0x0000003e29177223 */ /* 0x040fe20000000017 */
[C---:B------:R-:W-:Y:S01]  /*6ee0*/  FMUL R27, R38.reuse, R27 ;  /* 0x0000001b261b7220 */ /* 0x040fe20000400000 */
[C---:B------:R-:W-:Y:S01]  /*6ef0*/  FFMA R20, R41.reuse, R59, R20 ;  /* 0x0000003b29147223 */ /* 0x040fe20000000014 */
[C---:B------:R-:W-:Y:S01]  /*6f00*/  FFMA R21, R41.reuse, R64, R21 ;  /* 0x0000004029157223 */ /* 0x040fe20000000015 */
[--C-:B------:R-:W-:Y:S02]  /*6f10*/  HADD2.F32 R65, -RZ, R67.reuse.H0_H0 ;  /* 0x20000043ff417230 */ /* 0x100fe40000004100 */
[C---:B------:R-:W-:Y:S01]  /*6f20*/  FFMA R22, R41.reuse, R61, R22 ;  /* 0x0000003d29167223 */ /* 0x040fe20000000016 */
[----:B------:R-:W-:Y:S02]  /*6f30*/  HADD2.F32 R70, -RZ, R67.H1_H1 ;  /* 0x30000043ff467230 */ /* 0x000fe40000004100 */
[C---:B------:R-:W-:Y:S01]  /*6f40*/  FMUL R26, R38.reuse, R30 ;  /* 0x0000001e261a7220 */ /* 0x040fe20000400000 */
[--C-:B------:R-:W-:Y:S02]  /*6f50*/  HADD2.F32 R67, -RZ, R40.reuse.H0_H0 ;  /* 0x20000028ff437230 */ /* 0x100fe40000004100 */
[C---:B------:R-:W-:Y:S01]  /*6f60*/  FFMA R27, R41.reuse, R66, R27 ;  /* 0x00000042291b7223 */ /* 0x040fe2000000001b */
[C---:B------:R-:W-:Y:S01]  /*6f70*/  FMUL R31, R38.reuse, R31 ;  /* 0x0000001f261f7220 */ /* 0x040fe20000400000 */
[C---:B------:R-:W-:Y:S01]  /*6f80*/  FFMA R24, R41.reuse, R63, R24 ;  /* 0x0000003f29187223 */ /* 0x040fe20000000018 */
[----:B------:R-:W-:Y:S02]  /*6f90*/  HADD2.F32 R40, -RZ, R40.H1_H1 ;  /* 0x30000028ff287230 */ /* 0x000fe40000004100 */
[C---:B------:R-:W-:Y:S01]  /*6fa0*/  FFMA R25, R41.reuse, R68, R25 ;  /* 0x0000004429197223 */ /* 0x040fe20000000019 */
[--C-:B------:R-:W-:Y:S02]  /*6fb0*/  HADD2.F32 R69, -RZ, R42.reuse.H0_H0 ;  /* 0x2000002aff457230 */ /* 0x100fe40000004100 */
[C---:B------:R-:W-:Y:S01]  /*6fc0*/  FFMA R26, R41.reuse, R65, R26 ;  /* 0x00000041291a7223 */ /* 0x040fe2000000001a */
[----:B------:R-:W-:Y:S02]  /*6fd0*/  HADD2.F32 R42, -RZ, R42.H1_H1 ;  /* 0x3000002aff2a7230 */ /* 0x000fe40000004100 */
[C---:B------:R-:W-:Y:S01]  /*6fe0*/  FMUL R30, R38.reuse, R34 ;  /* 0x00000022261e7220 */ /* 0x040fe20000400000 */
[----:B------:R-:W-:Y:S01]  /*6ff0*/  FFMA R31, R41, R70, R31 ;  /* 0x00000046291f7223 */ /* 0x000fe2000000001f */
[----:B------:R-:W-:Y:S01]  /*7000*/  FMUL R35, R38, R35 ;  /* 0x0000002326237220 */ /* 0x000fe20000400000 */
[----:B------:R-:W-:Y:S01]  /*7010*/  F2FP.SATFINITE.E4M3.F32.PACK_AB_MERGE_C R106, R15, R10, RZ ;  /* 0x0000000a0f6a723e */ /* 0x000fe200048070ff */
[----:B------:R-:W-:Y:S01]  /*7020*/  FFMA R28, R41, R67, R28 ;  /* 0x00000043291c7223 */ /* 0x000fe2000000001c */
[----:B------:R-:W-:Y:S01]  /*7030*/  F2FP.SATFINITE.E4M3.F32.PACK_AB_MERGE_C R107, R19, R14, RZ ;  /* 0x0000000e136b723e */ /* 0x000fe200048070ff */
[C---:B------:R-:W-:Y:S01]  /*7040*/  FFMA R29, R41.reuse, R40, R29 ;  /* 0x00000028291d7223 */ /* 0x040fe2000000001d */
[C---:B------:R-:W-:Y:S01]  /*7050*/  FFMA R30, R41.reuse, R69, R30 ;  /* 0x00000045291e7223 */ /* 0x040fe2000000001e */
[----:B------:R-:W-:Y:S01]  /*7060*/  FFMA R35, R41, R42, R35 ;  /* 0x0000002a29237223 */ /* 0x000fe20000000023 */
[----:B------:R-:W-:Y:S02]  /*7070*/  F2FP.SATFINITE.E4M3.F32.PACK_AB_MERGE_C R106, R9, R8, R106 ;  /* 0x00000008096a723e */ /* 0x000fe4000480706a */
[----:B------:R-:W-:Y:S02]  /*7080*/  F2FP.SATFINITE.E4M3.F32.PACK_AB_MERGE_C R107, R13, R12, R107 ;  /* 0x0000000c0d6b723e */ /* 0x000fe4000480706b */
[----:B------:R-:W-:Y:S02]  /*7090*/  F2FP.SATFINITE.E4M3.F32.PACK_AB_MERGE_C R108, R23, R18, RZ ;  /* 0x00000012176c723e */ /* 0x000fe400048070ff */
[----:B------:R-:W-:Y:S01]  /*70a0*/  F2FP.SATFINITE.E4M3.F32.PACK_AB_MERGE_C R109, R27, R22, RZ ;  /* 0x000000161b6d723e */ /* 0x000fe200048070ff */
[----:B------:R1:W-:Y:S01]  /*70b0*/  STS.128 [R84+UR44+0x4200], R104 ;  /* 0x0042006854007988 */ /* 0x0003e20008000c2c */
[----:B------:R-:W-:Y:S02]  /*70c0*/  F2FP.SATFINITE.E4M3.F32.PACK_AB_MERGE_C R113, R31, R26, RZ ;  /* 0x0000001a1f71723e */ /* 0x000fe400048070ff */
[----:B------:R-:W-:Y:S02]  /*70d0*/  F2FP.SATFINITE.E4M3.F32.PACK_AB_MERGE_C R114, R35, R30, RZ ;  /* 0x0000001e2372723e */ /* 0x000fe400048070ff */
[----:B------:R-:W-:Y:S02]  /*70e0*/  F2FP.SATFINITE.E4M3.F32.PACK_AB_MERGE_C R108, R17, R16, R108 ;  /* 0x00000010116c723e */ /* 0x000fe4000480706c */
[----:B------:R-:W-:Y:S02]  /*70f0*/  F2FP.SATFINITE.E4M3.F32.PACK_AB_MERGE_C R109, R21, R20, R109 ;  /* 0x00000014156d723e */ /* 0x000fe4000480706d */
[----:B------:R-:W-:Y:S02]  /*7100*/  F2FP.SATFINITE.E4M3.F32.PACK_AB_MERGE_C R110, R25, R24, R113 ;  /* 0x00000018196e723e */ /* 0x000fe40004807071 */
[----:B------:R-:W-:Y:S02]  /*7110*/  F2FP.SATFINITE.E4M3.F32.PACK_AB_MERGE_C R111, R29, R28, R114 ;  /* 0x0000001c1d6f723e */ /* 0x000fe40004807072 */
[----:B------:R-:W-:Y:S02]  /*7120*/  LEA R112, R93, UR44, 0x3 ;  /* 0x0000002c5d707c11 */ /* 0x000fe4000f8e18ff */
[----:B------:R-:W-:Y:S01]  /*7130*/  @P6 SHF.L.U32 R113, R91, 0x1f, RZ ;  /* 0x0000001f5b716819 */ /* 0x000fe200000006ff */
[----:B------:R1:W-:Y:S01]  /*7140*/  STS.128 [R99+0x4210], R108 ;  /* 0x0042106c63007388 */ /* 0x0003e20000000c00 */
[----:B------:R-:W-:Y:S01]  /*7150*/  @!PT LDS RZ, [RZ] ;  /* 0x00000000fffff984 */ /* 0x000fe20000000800 */
[----:B------:R-:W-:Y:S01]  /*7160*/  @!PT LDS RZ, [RZ] ;  /* 0x00000000fffff984 */ /* 0x000fe20000000800 */
[----:B------:R-:W-:Y:S01]  /*7170*/  @!PT LDS RZ, [RZ] ;  /* 0x00000000fffff984 */ /* 0x000fe20000000800 */
[----:B------:R-:W-:Y:S01]  /*7180*/  @!PT LDS RZ, [RZ] ;  /* 0x00000000fffff984 */ /* 0x000fe20000000800 */
[----:B------:R2:W-:Y:S07]  /*7190*/  MEMBAR.ALL.CTA ;  /* 0x0000000000007992 */ /* 0x0005ee0000008000 */
[----:B--2---:R-:W2:Y:S02]  /*71a0*/  FENCE.VIEW.ASYNC.S ;  /* 0x00000000000073c6 */ /* 0x004ea40000000000 */
[----:B--2---:R-:W-:Y:S06]  /*71b0*/  BAR.SYNC.DEFER_BLOCKING 0x1, 0x80 ;  /* 0x0042000000007b1d */ /* 0x004fec0000010000 */
[----:B------:R-:W-:Y:S05]  /*71c0*/  @P0 BRA `(.L_x_113) ;  /* 0x0000000000280947 */ /* 0x000fea0003800000 */
[----:B------:R-:W-:Y:S01]  /*71d0*/  UIADD3 UR4, UPT, UPT, UR44, 0x4200, URZ ;  /* 0x000042002c047890 */ /* 0x000fe2000fffe0ff */
[----:B------:R-:W-:Y:S05]  /*71e0*/  UMOV UR51, UR36 ;  /* 0x0000002400337c82 */ /* 0x000fea0008000000 */
[----:B------:R-:W-:Y:S01]  /*71f0*/  MOV R96, UR4 ;  /* 0x0000000400607c02 */ /* 0x000fe20008000f00 */
[----:B------:R-:W-:Y:S03]  /*7200*/  UIADD3 UR4, UP0, UPT, UR62, 0x680, URZ ;  /* 0x000006803e047890 */ /* 0x000fe6000ff1e0ff */
[----:B------:R-:W-:Y:S01]  /*7210*/  R2UR UR48, R96 ;  /* 0x00000000603072ca */ /* 0x000fe200000e0000 */
[----:B------:R-:W-:Y:S11]  /*7220*/  UIADD3.X UR5, UPT, UPT, URZ, UR63, URZ, UP0, !UPT ;  /* 0x0000003fff057290 */ /* 0x000ff600087fe4ff */
[----:B------:R-:W-:Y:S01]  /*7230*/  @!UPT UIADD3 URZ, UPT, UPT, URZ, URZ, URZ ;  /* 0x000000fffffff290 */ /* 0x000fe2000fffe0ff */
[----:B------:R2:W-:Y:S01]  /*7240*/  UTMASTG.3D [UR48], [UR4] ;  /* 0x00000030040073b5 */ /* 0x0005e20008010000 */
[----:B------:R0:W-:Y:S01]  /*7250*/  UTMACMDFLUSH ;  /* 0x00000000000079b7 */ /* 0x0001e20000000000 */
[----:B--2---:R-:W-:Y:S04]  /*7260*/  DEPBAR.LE SB0, 0x1 ;  /* 0x000080400000791a */ /* 0x004fe80000000000 */
.L_x_113:
[----:B------:R-:W-:Y:S05]  /*7270*/  BSYNC.RECONVERGENT B0 ;  /* 0x0000000000007941 */ /* 0x000fea0003800200 */
.L_x_112:
[----:B------:R-:W-:Y:S06]  /*7280*/  BAR.SYNC.DEFER_BLOCKING 0x1, 0x80 ;  /* 0x0042000000007b1d */ /* 0x000fec0000010000 */
[----:B------:R-:W2:Y:S01]  /*7290*/  @P6 SYNCS.PHASECHK.TRANS64.TRYWAIT P0, [R112+URZ+0xa0], R113 ;  /* 0x0000a071700065a7 */ /* 0x000ea200080011ff */
[----:B------:R-:W-:Y:S01]  /*72a0*/  BSSY B1, `(.L_x_114) ;  /* 0x0000020000017945 */ /* 0x000fe20003800000 */
[----:B--2---:R-:W-:Y:S03]  /*72b0*/  @P6 SEL R100, RZ, 0x1, !P0 ;  /* 0x00000001ff646807 */ /* 0x004fe60004000000 */
[----:B------:R-:W-:Y:S05]  /*72c0*/  @!P6 BRA `(.L_x_115) ;  /* 0x000000000074e947 */ /* 0x000fea0003800000 */
[----:B------:R-:W-:Y:S01]  /*72d0*/  ISETP.NE.AND P1, PT, R101, RZ, PT ;  /* 0x000000ff6500720c */ /* 0x000fe20003f25270 */
[----:B------:R-:W2:Y:S01]  /*72e0*/  S2R R0, SR_CgaCtaId ;  /* 0x0000000000007919 */ /* 0x000ea20000008800 */
[----:B------:R-:W-:Y:S01]  /*72f0*/  ISETP.NE.AND P0, PT, R100, RZ, PT ;  /* 0x000000ff6400720c */ /* 0x000fe20003f05270 */
[----:B------:R-:W-:Y:S10]  /*7300*/  BSSY B0, `(.L_x_116) ;  /* 0x0000008000007945 */ /* 0x000ff40003800000 */
[----:B------:R-:W-:Y:S05]  /*7310*/  @P1 IMAD R2, R93, 0x1000, R84 ;  /* 0x000010005d021824 */ /* 0x000fea00078e0254 */
[----:B------:R-:W-:Y:S05]  /*7320*/  @P1 IADD3 R4, PT, PT, R2, UR44, RZ ;  /* 0x0000002c02041c10 */ /* 0x000fea000fffe0ff */
[----:B------:R-:W-:Y:S01]  /*7330*/  @P1 IMAD.IADD R4, R4, 0x1, R103 ;  /* 0x0000000104041824 */ /* 0x000fe200078e0267 */
[----:B------:R-:W-:Y:S06]  /*7340*/  @P0 BRA `(.L_x_117) ;  /* 0x00000000000c0947 */ /* 0x000fec0003800000 */
[----:B------:R-:W-:Y:S04]  /*7350*/  SHF.L.U32 R3, R91, 0x1f, RZ ;  /* 0x0000001f5b037819 */ /* 0x000fe800000006ff */
[----:B------:R-:W3:Y:S02]  /*7360*/  SYNCS.PHASECHK.TRANS64.TRYWAIT P0, [R112+URZ+0xa0], R3 ;  /* 0x0000a003700075a7 */ /* 0x000ee400080011ff */
[----:B---3--:R-:W-:Y:S05]  /*7370*/  @!P0 BRA `(.L_x_118) ;  /* 0x0000003400548947 */ /* 0x008fea0003800000 */
.L_x_117:
[----:B------:R-:W-:Y:S05]  /*7380*/  BSYNC B0 ;  /* 0x0000000000007941 */ /* 0x000fea0003800000 */
.L_x_116:
[----:B------:R-:W-:Y:S01]  /*7390*/  ISETP.NE.AND P0, PT, R101, RZ, PT ;  /* 0x000000ff6500720c */ /* 0x000fe20003f05270 */
[----:B---3--:R-:W-:Y:S02]  /*73a0*/  VIADD R3, R112, 0xc0 ;  /* 0x000000c070037836 */ /* 0x008fe40000000000 */
[----:B------:R-:W-:Y:S03]  /*73b0*/  VIADD R93, R93, 0x1 ;  /* 0x000000015d5d7836 */ /* 0x000fe60000000000 */
[----:B--2---:R-:W-:Y:S07]  /*73c0*/  PRMT R0, R0, 0x654, R3 ;  /* 0x0000065400007816 */ /* 0x004fee0000000003 */
[----:B------:R2:W3:Y:S04]  /*73d0*/  @P0 LDS.128 R72, [R2+UR44+0x200] ;  /* 0x0002002c02480984 */ /* 0x0004e80008000c00 */
[----:B------:R2:W4:Y:S01]  /*73e0*/  @P0 LDS.128 R76, [R4+0x210] ;  /* 0x00021000044c0984 */ /* 0x0005220000000c00 */
        /* <DEDUP_REMOVED lines=10> */
[----:B--23--:R-:W-:Y:S02]  /*7490*/  LOP3.LUT R91, R91, R0, RZ, 0x3c, !PT ;  /* 0x000000005b5b7212 */ /* 0x00cfe400078e3cff */
.L_x_115:
[----:B------:R-:W-:Y:S05]  /*74a0*/  BSYNC B1 ;  /* 0x0000000000017941 */ /* 0x000fea0003800000 */
.L_x_114:
[----:B------:R-:W-:Y:S05]  /*74b0*/  VIADD R3, R39, 0x40 ;  /* 0x0000004027037836 */ /* 0x000fea0000000000 */
[----:B------:R-:W-:Y:S04]  /*74c0*/  SHF.R.U32.HI R3, RZ, 0x15, R3 ;  /* 0x00000015ff037819 */ /* 0x000fe80000011603 */
[----:B------:R-:W-:Y:S11]  /*74d0*/  LOP3.LUT P0, RZ, R3, 0x3, R86, 0x48, !PT ;  /* 0x0000000303ff7812 */ /* 0x000ff60007804856 */
[----:B------:R-:W-:Y:S02]  /*74e0*/  @!UPT UIADD3 URZ, UPT, UPT, URZ, URZ, URZ ;  /* 0x000000fffffff290 */ /* 0x000fe4000fffe0ff */
[----:B------:R-:W-:Y:S05]  /*74f0*/  @!P0 BRA `(.L_x_119) ;  /* 0x0000000000408947 */ /* 0x000fea0003800000 */
[----:B------:R-:W2:Y:S01]  /*7500*/  LDCU.64 UR8, c[0x4][0x78] ;  /* 0x01000f00ff0877ac */ /* 0x000ea20008000a00 */
[----:B------:R-:W-:Y:S01]  /*7510*/  MOV R3, 0x0 ;  /* 0x0000000000037802 */ /* 0x000fe20000000f00 */
[----:B------:R-:W-:Y:S02]  /*7520*/  HFMA2 R12, -RZ, RZ, 0, 5.9604644775390625e-08 ;  /* 0x00000001ff0c7431 */ /* 0x000fe400000001ff */
[----:B------:R-:W-:Y:S02]  /*7530*/  IMAD.MOV.U32 R8, RZ, RZ, 0x192 ;  /* 0x00000192ff087424 */ /* 0x000fe400078e00ff */
[----:B------:R-:W-:Y:S01]  /*7540*/  IMAD.MOV.U32 R13, RZ, RZ, RZ ;  /* 0x000000ffff0d7224 */ /* 0x000fe200078e00ff */
[----:B------:R-:W3:Y:S01]  /*7550*/  LDCU.64 UR6, c[0x4][0x80] ;  /* 0x01001000ff0677ac */ /* 0x000ee20008000a00 */
[----:B------:R-:W1:Y:S01]  /*7560*/  LDC.64 R2, c[0x4][R3] ;  /* 0x0100000003027b82 */ /* 0x000e620000000a00 */
[----:B------:R-:W5:Y:S01]  /*7570*/  LDCU.64 UR4, c[0x4][0x18] ;  /* 0x01000300ff0477ac */ /* 0x000f620008000a00 */
[----:B--2---:R-:W-:Y:S01]  /*7580*/  MOV R5, UR9 ;  /* 0x0000000900057c02 */ /* 0x004fe20008000f00 */
[----:B------:R-:W-:Y:S01]  /*7590*/  IMAD.U32 R4, RZ, RZ, UR8 ;  /* 0x00000008ff047e24 */ /* 0x000fe2000f8e00ff */
[----:B---3--:R-:W-:Y:S01]  /*75a0*/  MOV R7, UR7 ;  /* 0x0000000700077c02 */ /* 0x008fe20008000f00 */
[----:B------:R-:W-:Y:S01]  /*75b0*/  IMAD.U32 R6, RZ, RZ, UR6 ;  /* 0x00000006ff067e24 */ /* 0x000fe2000f8e00ff */
[----:B-----5:R-:W-:Y:S01]  /*75c0*/  MOV R11, UR5 ;  /* 0x00000005000b7c02 */ /* 0x020fe20008000f00 */
[----:B------:R-:W-:Y:S02]  /*75d0*/  IMAD.U32 R10, RZ, RZ, UR4 ;  /* 0x00000004ff0a7e24 */ /* 0x000fe4000f8e00ff */
[----:B------:R-:W-:Y:S07]  /*75e0*/  LEPC R20, `(.L_x_119) ;  /* 0x000000001014794e */ /* 0x000fee0000000000 */
[----:B-1--4-:R-:W-:Y:S05]  /*75f0*/  CALL.ABS.NOINC R2 ;  /* 0x0000000002007343 */ /* 0x012fea0003c00000 */
.L_x_119:
        /* <DEDUP_REMOVED lines=14> */
[----:B------:R-:W-:Y:S01]  /*76e0*/  F2FP.F16.E4M3.UNPACK_B R54, R75 ;  /* 0x0000004bff36723e */ /* 0x000fe200020006ff */
[----:B------:R-:W-:Y:S01]  /*76f0*/  LDTM.16dp32bit_t0_t15.x32 R4, tmem[UR4+0x40] ;  /* 0x00004004000479ee */ /* 0x000fe20008a80000 */
[----:B------:R-:W2:Y:S01]  /*7700*/  LDTM.16dp32bit_t16_t31.x32 R4, tmem[UR4+0x60] ;  /* 0x00006004000479ee */ /* 0x000ea20008aa0000 */
[----:B------:R-:W-:Y:S01]  /*7710*/  HADD2.F32 R46, -RZ, R46.H1_H1 ;  /* 0x3000002eff2e7230 */ /* 0x000fe20000004100 */
[----:B----4-:R-:W-:Y:S01]  /*7720*/  F2FP.F16.E4M3.UNPACK_B R58, R76 ;  /* 0x0000004cff3a723e */ /* 0x010fe200020006ff */
[--C-:B------:R-:W-:Y:S01]  /*7730*/  HADD2.F32 R49, -RZ, R50.reuse.H0_H0 ;  /* 0x20000032ff317230 */ /* 0x100fe20000004100 */
[----:B------:R-:W-:Y:S01]  /*7740*/  F2FP.F16.E4M3.UNPACK_B R62, R77 ;  /* 0x0000004dff3e723e */ /* 0x000fe200020006ff */
[----:B------:R-:W-:Y:S01]  /*7750*/  HADD2.F32 R50, -RZ, R50.H1_H1 ;  /* 0x30000032ff327230 */ /* 0x000fe20000004100 */
[----:B------:R-:W-:Y:S01]  /*7760*/  F2FP.F16.E4M3.UNPACK_B R66, R78 ;  /* 0x0000004eff42723e */ /* 0x000fe200020006ff */
[--C-:B------:R-:W-:Y:S01]  /*7770*/  HADD2.F32 R53, -RZ, R54.reuse.H0_H0 ;  /* 0x20000036ff357230 */ /* 0x100fe20000004100 */
[----:B------:R-:W-:Y:S01]  /*7780*/  F2FP.F16.E4M3.UNPACK_B R70, R79 ;  /* 0x0000004fff46723e */ /* 0x000fe200020006ff */
[----:B------:R-:W-:Y:S01]  /*7790*/  HADD2.F32 R54, -RZ, R54.H1_H1 ;  /* 0x30000036ff367230 */ /* 0x000fe20000004100 */
[----:B------:R-:W-:Y:S01]  /*77a0*/  F2FP.F16.E4M3.UNPACK_B R56, R75.H1 ;  /* 0x0000004bff38723e */ /* 0x000fe200030006ff */
[--C-:B------:R-:W-:Y:S01]  /*77b0*/  HADD2.F32 R57, -RZ, R58.reuse.H0_H0 ;  /* 0x2000003aff397230 */ /* 0x100fe20000004100 */
[----:B------:R-:W-:Y:S01]  /*77c0*/  F2FP.F16.E4M3.UNPACK_B R60, R76.H1 ;  /* 0x0000004cff3c723e */ /* 0x000fe200030006ff */
[----:B------:R-:W-:Y:S01]  /*77d0*/  HADD2.F32 R58, -RZ, R58.H1_H1 ;  /* 0x3000003aff3a7230 */ /* 0x000fe20000004100 */
[----:B------:R-:W-:Y:S01]  /*77e0*/  F2FP.F16.E4M3.UNPACK_B R64, R77.H1 ;  /* 0x0000004dff40723e */ /* 0x000fe200030006ff */
[--C-:B------:R-:W-:Y:S01]  /*77f0*/  HADD2.F32 R61, -RZ, R62.reuse.H0_H0 ;  /* 0x2000003eff3d7230 */ /* 0x100fe20000004100 */
[----:B------:R-:W-:Y:S01]  /*7800*/  F2FP.F16.E4M3.UNPACK_B R68, R78.H1 ;  /* 0x0000004eff44723e */ /* 0x000fe200030006ff */
[----:B------:R-:W-:Y:S01]  /*7810*/  HADD2.F32 R62, -RZ, R62.H1_H1 ;  /* 0x3000003eff3e7230 */ /* 0x000fe20000004100 */
[----:B------:R-:W-:Y:S01]  /*7820*/  ISETP.NE.AND P0, PT, R97, RZ, PT ;  /* 0x000000ff6100720c */ /* 0x000fe20003f05270 */
[--C-:B------:R-:W-:Y:S01]  /*7830*/  HADD2.F32 R65, -RZ, R66.reuse.H0_H0 ;  /* 0x20000042ff417230 */ /* 0x100fe20000004100 */
[----:B------:R-:W-:Y:S01]  /*7840*/  ISETP.NE.AND P6, PT, R102, RZ, PT ;  /* 0x000000ff6600720c */ /* 0x000fe20003fc5270 */
[----:B------:R-:W-:Y:S02]  /*7850*/  HADD2.F32 R66, -RZ, R66.H1_H1 ;  /* 0x30000042ff427230 */ /* 0x000fe40000004100 */
[--C-:B------:R-:W-:Y:S02]  /*7860*/  HADD2.F32 R69, -RZ, R70.reuse.H0_H0 ;  /* 0x20000046ff457230 */ /* 0x100fe40000004100 */
[C---:B--2---:R-:W-:Y:S01]  /*7870*/  FMUL R0, R38.reuse, R4 ;  /* 0x0000000426007220 */ /* 0x044fe20000400000 */
[C---:B------:R-:W-:Y:S01]  /*7880*/  FMUL R2, R38.reuse, R5 ;  /* 0x0000000526027220 */ /* 0x040fe20000400000 */
[C---:B------:R-:W-:Y:S01]  /*7890*/  FMUL R4, R38.reuse, R8 ;  /* 0x0000000826047220 */ /* 0x040fe20000400000 */
[C---:B------:R-:W-:Y:S01]  /*78a0*/  FMUL R5, R38.reuse, R9 ;  /* 0x0000000926057220 */ /* 0x040fe20000400000 */
[C---:B------:R-:W-:Y:S01]  /*78b0*/  FFMA R0, R41.reuse, R40, R0 ;  /* 0x0000002829007223 */ /* 0x040fe20000000000 */
[C---:B------:R-:W-:Y:S01]  /*78c0*/  FFMA R2, R41.reuse, R43, R2 ;  /* 0x0000002b29027223 */ /* 0x040fe20000000002 */
        /* <DEDUP_REMOVED lines=10> */
[----:B------:R-:W-:Y:S02]  /*7970*/  HADD2.F32 R70, -RZ, R70.H1_H1 ;  /* 0x30000046ff467230 */ /* 0x000fe40000004100 */
[C---:B------:R-:W-:Y:S01]  /*7980*/  FMUL R28, R38.reuse, R32 ;  /* 0x00000020261c7220 */ /* 0x040fe20000400000 */
[C---:B------:R-:W-:Y:S01]  /*7990*/  FMUL R29, R38.reuse, R33 ;  /* 0x00000021261d7220 */ /* 0x040fe20000400000 */
[C---:B------:R-:W-:Y:S01]  /*79a0*/  FMUL R3, R38.reuse, R6 ;  /* 0x0000000626037220 */ /* 0x040fe20000400000 */
[C---:B------:R-:W-:Y:S01]  /*79b0*/  FMUL R7, R38.reuse, R7 ;  /* 0x0000000726077220 */ /* 0x040fe20000400000 */
[--C-:B------:R-:W-:Y:S02]  /*79c0*/  HADD2.F32 R47, -RZ, R48.reuse.H0_H0 ;  /* 0x20000030ff2f7230 */ /* 0x100fe40000004100 */
[C---:B------:R-:W-:Y:S01]  /*79d0*/  FMUL R6, R38.reuse, R10 ;  /* 0x0000000a26067220 */ /* 0x040fe20000400000 */
[C---:B------:R-:W-:Y:S01]  /*79e0*/  FFMA R3, R41.reuse, R42, R3 ;  /* 0x0000002a29037223 */ /* 0x040fe20000000003 */
[----:B------:R-:W-:Y:S02]  /*79f0*/  HADD2.F32 R48, -RZ, R48.H1_H1 ;  /* 0x30000030ff307230 */ /* 0x000fe40000004100 */
[C---:B------:R-:W-:Y:S01]  /*7a00*/  FFMA R7, R41.reuse, R44, R7 ;  /* 0x0000002c29077223 */ /* 0x040fe20000000007 */
[C---:B------:R-:W-:Y:S01]  /*7a10*/  FFMA R4, R41.reuse, R45, R4 ;  /* 0x0000002d29047223 */ /* 0x040fe20000000004 */
[C---:B------:R-:W-:Y:S01]  /*7a20*/  FFMA R5, R41.reuse, R46, R5 ;  /* 0x0000002e29057223 */ /* 0x040fe20000000005 */
[----:B------:R-:W-:Y:S01]  /*7a30*/  FFMA R6, R41, R47, R6 ;  /* 0x0000002f29067223 */ /* 0x000fe20000000006 */
[----:B------:R-:W-:Y:S01]  /*7a40*/  FMUL R11, R38, R11 ;  /* 0x0000000b260b7220 */ /* 0x000fe20000400000 */
[----:B------:R-:W-:Y:S01]  /*7a50*/  F2FP.F16.E4M3.UNPACK_B R40, R79.H1 ;  /* 0x0000004fff28723e */ /* 0x000fe200030006ff */
[--C-:B------:R-:W-:Y:S01]  /*7a60*/  HADD2.F32 R51, -RZ, R52.reuse.H0_H0 ;  /* 0x20000034ff337230 */ /* 0x100fe20000004100 */
[----:B-1----:R-:W-:Y:S01]  /*7a70*/  F2FP.SATFINITE.E4M3.F32.PACK_AB_MERGE_C R105, R7, R3, RZ ;  /* 0x000000030769723e */ /* 0x002fe200048070ff */
[C---:B------:R-:W-:Y:S01]  /*7a80*/  FFMA R11, R41.reuse, R48, R11 ;  /* 0x00000030290b7223 */ /* 0x040fe2000000000b */
[C---:B------:R-:W-:Y:S01]  /*7a90*/  FFMA R8, R41.reuse, R49, R8 ;  /* 0x0000003129087223 */ /* 0x040fe20000000008 */
[----:B------:R-:W-:Y:S01]  /*7aa0*/  FFMA R9, R41, R50, R9 ;  /* 0x0000003229097223 */ /* 0x000fe20000000009 */
[----:B------:R-:W-:Y:S01]  /*7ab0*/  F2FP.SATFINITE.E4M3.F32.PACK_AB_MERGE_C R104, R2, R0, R105 ;  /* 0x000000000268723e */ /* 0x000fe20004807069 */
[----:B------:R-:W-:Y:S01]  /*7ac0*/  HADD2.F32 R52, -RZ, R52.H1_H1 ;  /* 0x30000034ff347230 */ /* 0x000fe20000004100 */
[----:B------:R-:W-:Y:S01]  /*7ad0*/  F2FP.SATFINITE.E4M3.F32.PACK_AB_MERGE_C R106, R11, R6, RZ ;  /* 0x000000060b6a723e */ /* 0x000fe200048070ff */
[C---:B------:R-:W-:Y:S01]  /*7ae0*/  FMUL R10, R38.reuse, R14 ;  /* 0x0000000e260a7220 */ /* 0x040fe20000400000 */
[C---:B------:R-:W-:Y:S01]  /*7af0*/  FMUL R15, R38.reuse, R15 ;  /* 0x0000000f260f7220 */ /* 0x040fe20000400000 */
[--C-:B------:R-:W-:Y:S01]  /*7b00*/  HADD2.F32 R55, -RZ, R56.reuse.H0_H0 ;  /* 0x20000038ff377230 */ /* 0x100fe20000004100 */
[----:B------:R-:W-:Y:S01]  /*7b10*/  F2FP.SATFINITE.E4M3.F32.PACK_AB_MERGE_C R105, R5, R4, R106 ;  /* 0x000000040569723e */ /* 0x000fe2000480706a */
[C---:B------:R-:W-:Y:S01]  /*7b20*/  FFMA R10, R41.reuse, R51, R10 ;  /* 0x00000033290a7223 */ /* 0x040fe2000000000a */
[C---:B------:R-:W-:Y:S01]  /*7b30*/  FFMA R15, R41.reuse, R52, R15 ;  /* 0x00000034290f7223 */ /* 0x040fe2000000000f */
[C---:B------:R-:W-:Y:S01]  /*7b40*/  FFMA R12, R41.reuse, R53, R12 ;  /* 0x00000035290c7223 */ /* 0x040fe2000000000c */
[C---:B------:R-:W-:Y:S01]  /*7b50*/  FFMA R13, R41.reuse, R54, R13 ;  /* 0x00000036290d7223 */ /* 0x040fe2000000000d */
[----:B------:R-:W-:Y:S02]  /*7b60*/  HADD2.F32 R56, -RZ, R56.H1_H1 ;  /* 0x30000038ff387230 */ /* 0x000fe40000004100 */
[C---:B------:R-:W-:Y:S01]  /*7b70*/  FMUL R14, R38.reuse, R18 ;  /* 0x00000012260e7220 */ /* 0x040fe20000400000 */
[C---:B------:R-:W-:Y:S01]  /*7b80*/  FMUL R19, R38.reuse, R19 ;  /* 0x0000001326137220 */ /* 0x040fe20000400000 */
[--C-:B------:R-:W-:Y:S02]  /*7b90*/  HADD2.F32 R59, -RZ, R60.reuse.H0_H0 ;  /* 0x2000003cff3b7230 */ /* 0x100fe40000004100 */
[C---:B------:R-:W-:Y:S01]  /*7ba0*/  FMUL R18, R38.reuse, R22 ;  /* 0x0000001626127220 */ /* 0x040fe20000400000 */
[C---:B------:R-:W-:Y:S01]  /*7bb0*/  FFMA R14, R41.reuse, R55, R14 ;  /* 0x00000037290e7223 */ /* 0x040fe2000000000e */
[----:B------:R-:W-:Y:S02]  /*7bc0*/  HADD2.F32 R60, -RZ, R60.H1_H1 ;  /* 0x3000003cff3c7230 */ /* 0x000fe40000004100 */
        /* <DEDUP_REMOVED lines=8> */
[C---:B------:R-:W-:Y:S01]  /*7c50*/  FFMA R23, R41.reuse, R60, R23 ;  /* 0x0000003c29177223 */ /* 0x040fe20000000017 */
[C---:B------:R-:W-:Y:S01]  /*7c60*/  FMUL R27, R38.reuse, R27 ;  /* 0x0000001b261b7220 */ /* 0x040fe20000400000 */
[C---:B------:R-:W-:Y:S01]  /*7c70*/  FFMA R20, R41.reuse, R61, R20 ;  /* 0x0000003d29147223 */ /* 0x040fe20000000014 */
[C---:B------:R-:W-:Y:S01]  /*7c80*/  FFMA R21, R41.reuse, R62, R21 ;  /* 0x0000003e29157223 */ /* 0x040fe20000000015 */
[--C-:B------:R-:W-:Y:S02]  /*7c90*/  HADD2.F32 R67, -RZ, R68.reuse.H0_H0 ;  /* 0x20000044ff437230 */ /* 0x100fe40000004100 */
[----:B------:R-:W-:Y:S01]  /*7ca0*/  FFMA R22, R41, R63, R22 ;  /* 0x0000003f29167223 */ /* 0x000fe20000000016 */
[----:B------:R-:W-:Y:S02]  /*7cb0*/  HADD2.F32 R68, -RZ, R68.H1_H1 ;  /* 0x30000044ff447230 */ /* 0x000fe40000004100 */
[C---:B------:R-:W-:Y:S01]  /*7cc0*/  FMUL R26, R38.reuse, R30 ;  /* 0x0000001e261a7220 */ /* 0x040fe20000400000 */
[----:B------:R-:W-:Y:S01]  /*7cd0*/  F2FP.SATFINITE.E4M3.F32.PACK_AB_MERGE_C R107, R15, R10, RZ ;  /* 0x0000000a0f6b723e */ /* 0x000fe200048070ff */
        /* <DEDUP_REMOVED lines=8> */
[----:B------:R-:W-:Y:S01]  /*7d60*/  F2FP.SATFINITE.E4M3.F32.PACK_AB_MERGE_C R106, R9, R8, R107 ;  /* 0x00000008096a723e */ /* 0x000fe2000480706b */
[----:B------:R-:W-:Y:S01]  /*7d70*/  FFMA R31, R41, R68, R31 ;  /* 0x00000044291f7223 */ /* 0x000fe2000000001f */
[----:B------:R-:W-:Y:S01]  /*7d80*/  FMUL R35, R38, R35 ;  /* 0x0000002326237220 */ /* 0x000fe20000400000 */
[----:B------:R-:W-:Y:S01]  /*7d90*/  F2FP.SATFINITE.E4M3.F32.PACK_AB_MERGE_C R107, R19, R14, RZ ;  /* 0x0000000e136b723e */ /* 0x000fe200048070ff */
[C---:B------:R-:W-:Y:S01]  /*7da0*/  FFMA R28, R41.reuse, R69, R28 ;  /* 0x00000045291c7223 */ /* 0x040fe2000000001c */
[C---:B------:R-:W-:Y:S01]  /*7db0*/  FFMA R29, R41.reuse, R70, R29 ;  /* 0x00000046291d7223 */ /* 0x040fe2000000001d */
[C---:B------:R-:W-:Y:S01]  /*7dc0*/  FFMA R30, R41.reuse, R43, R30 ;  /* 0x0000002b291e7223 */ /* 0x040fe2000000001e */
[----:B------:R-:W-:Y:S01]  /*7dd0*/  FFMA R35, R41, R40, R35 ;  /* 0x0000002829237223 */ /* 0x000fe20000000023 */
        /* <DEDUP_REMOVED lines=21> */
[----:B------:R-:W-:Y:S02]  /*7f30*/  UIADD3 UR4, UP0, UPT, UR62, 0x680, URZ ;  /* 0x000006803e047890 */ /* 0x000fe4000ff1e0ff */
[----:B------:R-:W-:Y:S02]  /*7f40*/  UIADD3 UR9, UPT, UPT, UR49, 0x40, URZ ;  /* 0x0000004031097890 */ /* 0x000fe4000fffe0ff */
[----:B------:R-:W-:Y:S02]  /*7f50*/  UIADD3 UR8, UPT, UPT, UR44, 0x5200, URZ ;  /* 0x000052002c087890 */ /* 0x000fe4000fffe0ff */
[----:B------:R-:W-:Y:S01]  /*7f60*/  UIADD3.X UR5, UPT, UPT, URZ, UR63, URZ, UP0, !UPT ;  /* 0x0000003fff057290 */ /* 0x000fe200087fe4ff */
[----:B------:R-:W-:Y:S01]  /*7f70*/  UMOV UR10, UR50 ;  /* 0x00000032000a7c82 */ /* 0x000fe20008000000 */
[----:B------:R-:W-:Y:S07]  /*7f80*/  UMOV UR11, UR36 ;  /* 0x00000024000b7c82 */ /* 0x000fee0008000000 */
[----:B------:R2:W-:Y:S01]  /*7f90*/  UTMASTG.3D [UR8], [UR4] ;  /* 0x00000008040073b5 */ /* 0x0005e20008010000 */
[----:B------:R0:W-:Y:S01]  /*7fa0*/  UTMACMDFLUSH ;  /* 0x00000000000079b7 */ /* 0x0001e20000000000 */
[----:B--2---:R-:W-:Y:S04]  /*7fb0*/  DEPBAR.LE SB0, 0x1 ;  /* 0x000080400000791a */ /* 0x004fe80000000000 */
.L_x_121:
[----:B------:R-:W-:Y:S05]  /*7fc0*/  BSYNC.RECONVERGENT B0 ;  /* 0x0000000000007941 */ /* 0x000fea0003800200 */
.L_x_120:
        /* <DEDUP_REMOVED lines=16> */
.L_x_125:
[----:B------:R-:W-:Y:S05]  /*80d0*/  BSYNC B0 ;  /* 0x0000000000007941 */ /* 0x000fea0003800000 */
.L_x_124:
        /* <DEDUP_REMOVED lines=17> */
.L_x_123:
[----:B------:R-:W-:Y:S05]  /*81f0*/  BSYNC B1 ;  /* 0x0000000000017941 */ /* 0x000fea0003800000 */
.L_x_122:
        /* <DEDUP_REMOVED lines=21> */
.L_x_127:
        /* <DEDUP_REMOVED lines=18> */
[----:B------:R-:W-:Y:S01]  /*8470*/  ISETP.NE.AND P6, PT, R102, RZ, PT ;  /* 0x000000ff6600720c */ /* 0x000fe20003fc5270 */
[--C-:B------:R-:W-:Y:S01]  /*8480*/  HADD2.F32 R49, -RZ, R50.reuse.H0_H0 ;  /* 0x20000032ff317230 */ /* 0x100fe20000004100 */
[----:B----4-:R-:W-:Y:S01]  /*8490*/  F2FP.F16.E4M3.UNPACK_B R58, R76 ;  /* 0x0000004cff3a723e */ /* 0x010fe200020006ff */
[----:B------:R-:W-:Y:S01]  /*84a0*/  HADD2.F32 R50, -RZ, R50.H1_H1 ;  /* 0x30000032ff327230 */ /* 0x000fe20000004100 */
[----:B------:R-:W-:Y:S01]  /*84b0*/  F2FP.F16.E4M3.UNPACK_B R62, R77 ;  /* 0x0000004dff3e723e */ /* 0x000fe200020006ff */
[--C-:B------:R-:W-:Y:S01]  /*84c0*/  HADD2.F32 R53, -RZ, R54.reuse.H0_H0 ;  /* 0x20000036ff357230 */ /* 0x100fe20000004100 */
[----:B------:R-:W-:Y:S01]  /*84d0*/  F2FP.F16.E4M3.UNPACK_B R66, R78 ;  /* 0x0000004eff42723e */ /* 0x000fe200020006ff */
[----:B------:R-:W-:Y:S01]  /*84e0*/  HADD2.F32 R54, -RZ, R54.H1_H1 ;  /* 0x30000036ff367230 */ /* 0x000fe20000004100 */
[----:B------:R-:W-:Y:S01]  /*84f0*/  F2FP.F16.E4M3.UNPACK_B R70, R79 ;  /* 0x0000004fff46723e */ /* 0x000fe200020006ff */
[--C-:B------:R-:W-:Y:S01]  /*8500*/  HADD2.F32 R57, -RZ, R58.reuse.H0_H0 ;  /* 0x2000003aff397230 */ /* 0x100fe20000004100 */
[----:B------:R-:W-:Y:S01]  /*8510*/  F2FP.F16.E4M3.UNPACK_B R56, R75.H1 ;  /* 0x0000004bff38723e */ /* 0x000fe200030006ff */
[----:B------:R-:W-:Y:S01]  /*8520*/  HADD2.F32 R58, -RZ, R58.H1_H1 ;  /* 0x3000003aff3a7230 */ /* 0x000fe20000004100 */
[----:B------:R-:W-:Y:S01]  /*8530*/  F2FP.F16.E4M3.UNPACK_B R60, R76.H1 ;  /* 0x0000004cff3c723e */ /* 0x000fe200030006ff */
[--C-:B------:R-:W-:Y:S01]  /*8540*/  HADD2.F32 R61, -RZ, R62.reuse.H0_H0 ;  /* 0x2000003eff3d7230 */ /* 0x100fe20000004100 */
[----:B------:R-:W-:Y:S01]  /*8550*/  F2FP.F16.E4M3.UNPACK_B R64, R77.H1 ;  /* 0x0000004dff40723e */ /* 0x000fe200030006ff */
[----:B------:R-:W-:Y:S01]  /*8560*/  HADD2.F32 R62, -RZ, R62.H1_H1 ;  /* 0x3000003eff3e7230 */ /* 0x000fe20000004100 */
[----:B------:R-:W-:Y:S01]  /*8570*/  F2FP.F16.E4M3.UNPACK_B R68, R78.H1 ;  /* 0x0000004eff44723e */ /* 0x000fe200030006ff */
        /* <DEDUP_REMOVED lines=112> */
[----:B------:R-:W-:Y:S02]  /*8c80*/  UIADD3 UR4, UPT, UPT, UR44, 0x4200, URZ ;  /* 0x000042002c047890 */ /* 0x000fe4000fffe0ff */
[----:B------:R-:W-:Y:S01]  /*8c90*/  UIADD3 UR9, UPT, UPT, UR49, 0x80, URZ ;  /* 0x0000008031097890 */ /* 0x000fe2000fffe0ff */
[----:B------:R-:W-:Y:S01]  /*8ca0*/  UMOV UR10, UR50 ;  /* 0x00000032000a7c82 */ /* 0x000fe20008000000 */
[----:B------:R-:W-:Y:S02]  /*8cb0*/  UMOV UR11, UR36 ;  /* 0x00000024000b7c82 */ /* 0x000fe40008000000 */
        /* <DEDUP_REMOVED lines=8> */
.L_x_129:
[----:B------:R-:W-:Y:S05]  /*8d40*/  BSYNC.RECONVERGENT B0 ;  /* 0x0000000000007941 */ /* 0x000fea0003800200 */
.L_x_128:
        /* <DEDUP_REMOVED lines=16> */
.L_x_133:
[----:B------:R-:W-:Y:S05]  /*8e50*/  BSYNC B0 ;  /* 0x0000000000007941 */ /* 0x000fea0003800000 */
.L_x_132:
        /* <DEDUP_REMOVED lines=17> */
.L_x_131:
[----:B------:R-:W-:Y:S05]  /*8f70*/  BSYNC B1 ;  /* 0x0000000000017941 */ /* 0x000fea0003800000 */
.L_x_130:
        /* <DEDUP_REMOVED lines=21> */
.L_x_135:
[----:B------:R-:W-:Y:S01]  /*90d0*/  ISETP.NE.AND P0, PT, R97, RZ, PT ;  /* 0x000000ff6100720c */ /* 0x000fe20003f05270 */
[----:B------:R-:W-:Y:S05]  /*90e0*/  WARPSYNC.ALL ;  /* 0x0000000000007948 */ /* 0x000fea0003800000 */
[----:B------:R-:W-:Y:S01]  /*90f0*/  R2UR UR4, R39 ;  /* 0x00000000270472ca */ /* 0x000fe200000e0000 */
[----:B------:R-:W2:Y:S01]  /*9100*/  S2UR UR6, SR_CgaCtaId ;  /* 0x00000000000679c3 */ /* 0x000ea20000008800 */
[-C--:B------:R-:W-:Y:S01]  /*9110*/  F2FP.F16.E4M3.UNPACK_B R42, R72.reuse ;  /* 0x00000048ff2a723e */ /* 0x080fe200020006ff */
[----:B------:R-:W-:Y:S01]  /*9120*/  BSSY.RECONVERGENT B0, `(.L_x_136) ;  /* 0x000009b000007945 */ /* 0x000fe20003800200 */
[----:B------:R-:W-:Y:S02]  /*9130*/  F2FP.F16.E4M3.UNPACK_B R72, R72.H1 ;  /* 0x00000048ff48723e */ /* 0x000fe400030006ff */
[-C--:B------:R-:W-:Y:S01]  /*9140*/  F2FP.F16.E4M3.UNPACK_B R46, R73.reuse ;  /* 0x00000049ff2e723e */ /* 0x080fe200020006ff */
[--C-:B------:R-:W-:Y:S01]  /*9150*/  HADD2.F32 R40, -RZ, R42.reuse.H0_H0 ;  /* 0x2000002aff287230 */ /* 0x100fe20000004100 */
[----:B------:R-:W-:Y:S01]  /*9160*/  F2FP.F16.E4M3.UNPACK_B R73, R73.H1 ;  /* 0x00000049ff49723e */ /* 0x000fe200030006ff */
[----:B------:R-:W-:Y:S01]  /*9170*/  HADD2.F32 R42, -RZ, R42.H1_H1 ;  /* 0x3000002aff2a7230 */ /* 0x000fe20000004100 */
[-C--:B------:R-:W-:Y:S01]  /*9180*/  F2FP.F16.E4M3.UNPACK_B R50, R74.reuse ;  /* 0x0000004aff32723e */ /* 0x080fe200020006ff */
[----:B------:R-:W-:Y:S01]  /*9190*/  HADD2.F32 R43, -RZ, R72.H0_H0 ;  /* 0x20000048ff2b7230 */ /* 0x000fe20000004100 */
[----:B------:R-:W-:Y:S01]  /*91a0*/  F2FP.F16.E4M3.UNPACK_B R74, R74.H1 ;  /* 0x0000004aff4a723e */ /* 0x000fe200030006ff */
[----:B------:R-:W-:Y:S01]  /*91b0*/  LDTM.16dp32bit_t0_t15.x32 R4, tmem[UR4+0xc0] ;  /* 0x0000c004000479ee */ /* 0x000fe20008a80000 */
[----:B------:R-:W3:Y:S01]  /*91c0*/  LDTM.16dp32bit_t16_t31.x32 R4, tmem[UR4+0xe0] ;  /* 0x0000e004000479ee */ /* 0x000ee20008aa0000 */
[----:B------:R-:W-:Y:S01]  /*91d0*/  NOP ;  /* 0x0000000000007918 */ /* 0x000fe20000000000 */
[--C-:B------:R-:W-:Y:S01]  /*91e0*/  HADD2.F32 R45, -RZ, R46.reuse.H0_H0 ;  /* 0x2000002eff2d7230 */ /* 0x100fe20000004100 */
[----:B------:R-:W-:Y:S01]  /*91f0*/  R2UR UR5, R71 ;  /* 0x00000000470572ca */ /* 0x000fe200000e0000 */
[----:B------:R-:W-:Y:S01]  /*9200*/  HADD2.F32 R46, -RZ, R46.H1_H1 ;  /* 0x3000002eff2e7230 */ /* 0x000fe20000004100 */
[----:B------:R-:W-:Y:S01]  /*9210*/  F2FP.F16.E4M3.UNPACK_B R54, R75 ;  /* 0x0000004bff36723e */ /* 0x000fe200020006ff */
        /* <DEDUP_REMOVED lines=10> */
[----:B------:R-:W-:Y:S01]  /*92c0*/  UIADD3 UR4, UPT, UPT, UR5, 0x130, URZ ;  /* 0x0000013005047890 */ /* 0x000fe2000fffe0ff */
[----:B------:R-:W-:Y:S01]  /*92d0*/  HADD2.F32 R59, -RZ, R58.H1_H1 ;  /* 0x3000003aff3b7230 */ /* 0x000fe20000004100 */
[----:B------:R-:W-:Y:S01]  /*92e0*/  F2FP.F16.E4M3.UNPACK_B R76, R76.H1 ;  /* 0x0000004cff4c723e */ /* 0x000fe200030006ff */
[--C-:B------:R-:W-:Y:S01]  /*92f0*/  HADD2.F32 R60, -RZ, R62.reuse.H0_H0 ;  /* 0x2000003eff3c7230 */ /* 0x100fe20000004100 */
[----:B------:R-:W-:Y:S01]  /*9300*/  F2FP.F16.E4M3.UNPACK_B R77, R77.H1 ;  /* 0x0000004dff4d723e */ /* 0x000fe200030006ff */
[----:B------:R-:W-:Y:S01]  /*9310*/  HADD2.F32 R63, -RZ, R62.H1_H1 ;  /* 0x3000003eff3f7230 */ /* 0x000fe20000004100 */
[----:B------:R-:W-:Y:S01]  /*9320*/  F2FP.F16.E4M3.UNPACK_B R78, R78.H1 ;  /* 0x0000004eff4e723e */ /* 0x000fe200030006ff */
[--C-:B------:R-:W-:Y:S01]  /*9330*/  HADD2.F32 R64, -RZ, R66.reuse.H0_H0 ;  /* 0x20000042ff407230 */ /* 0x100fe20000004100 */
[----:B--2---:R-:W-:Y:S01]  /*9340*/  UPRMT UR4, UR6, 0x654, UR4 ;  /* 0x0000065406047896 */ /* 0x004fe20008000004 */
        /* <DEDUP_REMOVED lines=8> */
[----:B------:R-:W-:Y:S01]  /*93d0*/  SYNCS.ARRIVE.TRANS64.RED.A1T0 RZ, [UR4], RZ ;  /* 0x000000ffffff79a7 */ /* 0x000fe20008100404 */
[C---:B------:R-:W-:Y:S01]  /*93e0*/  FMUL R16, R38.reuse, R16 ;  /* 0x0000001026107220 */ /* 0x040fe20000400000 */
[C---:B------:R-:W-:Y:S01]  /*93f0*/  FMUL R17, R38.reuse, R17 ;  /* 0x0000001126117220 */ /* 0x040fe20000400000 */
[C---:B------:R-:W-:Y:S01]  /*9400*/  FMUL R0, R38.reuse, R20 ;  /* 0x0000001426007220 */ /* 0x040fe20000400000 */
[C---:B------:R-:W-:Y:S01]  /*9410*/  FMUL R2, R38.reuse, R21 ;  /* 0x0000001526027220 */ /* 0x040fe20000400000 */
[C---:B------:R-:W-:Y:S01]  /*9420*/  FMUL R20, R38.reuse, R25 ;  /* 0x0000001926147220 */ /* 0x040fe20000400000 */
[----:B------:R-:W-:Y:S02]  /*9430*/  HADD2.F32 R67, -RZ, R66.H1_H1 ;  /* 0x30000042ff437230 */ /* 0x000fe40000004100 */
[C---:B------:R-:W-:Y:S01]  /*9440*/  FMUL R6, R38.reuse, R6 ;  /* 0x0000000626067220 */ /* 0x040fe20000400000 */
[----:B------:R-:W-:Y:S02]  /*9450*/  HADD2.F32 R44, -RZ, R72.H1_H1 ;  /* 0x30000048ff2c7230 */ /* 0x000fe40000004100 */
[C---:B------:R-:W-:Y:S01]  /*9460*/  FMUL R7, R38.reuse, R7 ;  /* 0x0000000726077220 */ /* 0x040fe20000400000 */
[--C-:B------:R-:W-:Y:S02]  /*9470*/  HADD2.F32 R47, -RZ, R73.reuse.H0_H0 ;  /* 0x20000049ff2f7230 */ /* 0x100fe40000004100 */
[C---:B------:R-:W-:Y:S01]  /*9480*/  FFMA R6, R41.reuse, R43, R6 ;  /* 0x0000002b29067223 */ /* 0x040fe20000000006 */
[--C-:B------:R-:W-:Y:S02]  /*9490*/  HADD2.F32 R40, -RZ, R68.reuse.H0_H0 ;  /* 0x20000044ff287230 */ /* 0x100fe40000004100 */
[C---:B------:R-:W-:Y:S01]  /*94a0*/  FFMA R7, R41.reuse, R44, R7 ;  /* 0x0000002c29077223 */ /* 0x040fe20000000007 */
[C---:B------:R-:W-:Y:S01]  /*94b0*/  FFMA R8, R41.reuse, R45, R8 ;  /* 0x0000002d29087223 */ /* 0x040fe20000000008 */
[----:B------:R-:W-:Y:S01]  /*94c0*/  FFMA R9, R41, R46, R9 ;  /* 0x0000002e29097223 */ /* 0x000fe20000000009 */
[----:B------:R-:W-:Y:S02]  /*94d0*/  HADD2.F32 R43, -RZ, R68.H1_H1 ;  /* 0x30000044ff2b7230 */ /* 0x000fe40000004100 */
[C---:B------:R-:W-:Y:S01]  /*94e0*/  FMUL R10, R38.reuse, R10 ;  /* 0x0000000a260a7220 */ /* 0x040fe20000400000 */
[----:B------:R-:W-:Y:S01]  /*94f0*/  HADD2.F32 R48, -RZ, R73.H1_H1 ;  /* 0x30000049ff307230 */ /* 0x000fe20000004100 */
[----:B------:R-:W-:Y:S01]  /*9500*/  F2FP.SATFINITE.E4M3.F32.PACK_AB_MERGE_C R100, R7, R6, RZ ;  /* 0x000000060764723e */ /* 0x000fe200048070ff */
[C---:B------:R-:W-:Y:S01]  /*9510*/  FMUL R7, R38.reuse, R24 ;  /* 0x0000001826077220 */ /* 0x040fe20000400000 */
[----:B------:R-:W-:Y:S01]  /*9520*/  FFMA R10, R41, R47, R10 ;  /* 0x0000002f290a7223 */ /* 0x000fe2000000000a */
[C---:B------:R-:W-:Y:S01]  /*9530*/  FMUL R24, R38.reuse, R29 ;  /* 0x0000001d26187220 */ /* 0x040fe20000400000 */
[----:B------:R-:W-:Y:S01]  /*9540*/  F2FP.SATFINITE.E4M3.F32.PACK_AB_MERGE_C R100, R5, R4, R100 ;  /* 0x000000040564723e */ /* 0x000fe20004807064 */
[C---:B------:R-:W-:Y:S01]  /*9550*/  FMUL R11, R38.reuse, R11 ;  /* 0x0000000b260b7220 */ /* 0x040fe20000400000 */
[--C-:B------:R-:W-:Y:S02]  /*9560*/  HADD2.F32 R51, -RZ, R74.reuse.H0_H0 ;  /* 0x2000004aff337230 */ /* 0x100fe40000004100 */
[C---:B------:R-:W-:Y:S01]  /*9570*/  FMUL R14, R38.reuse, R14 ;  /* 0x0000000e260e7220 */ /* 0x040fe20000400000 */
[----:B------:R-:W-:Y:S02]  /*9580*/  HADD2.F32 R52, -RZ, R74.H1_H1 ;  /* 0x3000004aff347230 */ /* 0x000fe40000004100 */
[C---:B------:R-:W-:Y:S01]  /*9590*/  FFMA R11, R41.reuse, R48, R11 ;  /* 0x00000030290b7223 */ /* 0x040fe2000000000b */
[C---:B------:R-:W-:Y:S01]  /*95a0*/  FFMA R12, R41.reuse, R49, R12 ;  /* 0x00000031290c7223 */ /* 0x040fe2000000000c */
[C---:B------:R-:W-:Y:S01]  /*95b0*/  FFMA R13, R41.reuse, R50, R13 ;  /* 0x00000032290d7223 */ /* 0x040fe2000000000d */
[----:B------:R-:W-:Y:S01]  /*95c0*/  FFMA R14, R41, R51, R14 ;  /* 0x00000033290e7223 */ /* 0x000fe2000000000e */
[C---:B------:R-:W-:Y:S01]  /*95d0*/  FMUL R15, R38.reuse, R15 ;  /* 0x0000000f260f7220 */ /* 0x040fe20000400000 */
[--C-:B------:R-:W-:Y:S01]  /*95e0*/  HADD2.F32 R55, -RZ, R75.reuse.H0_H0 ;  /* 0x2000004bff377230 */ /* 0x100fe20000004100 */
[----:B------:R-:W-:Y:S01]  /*95f0*/  F2FP.SATFINITE.E4M3.F32.PACK_AB_MERGE_C R101, R11, R10, RZ ;  /* 0x0000000a0b65723e */ /* 0x000fe200048070ff */
[----:B------:R-:W-:Y:S02]  /*9600*/  HADD2.F32 R56, -RZ, R75.H1_H1 ;  /* 0x3000004bff387230 */ /* 0x000fe40000004100 */
[C---:B------:R-:W-:Y:S01]  /*9610*/  FFMA R15, R41.reuse, R52, R15 ;  /* 0x00000034290f7223 */ /* 0x040fe2000000000f */
[----:B------:R-:W-:Y:S01]  /*9620*/  FFMA R16, R41, R53, R16 ;  /* 0x0000003529107223 */ /* 0x000fe20000000010 */
[----:B------:R-:W-:Y:S01]  /*9630*/  F2FP.SATFINITE.E4M3.F32.PACK_AB_MERGE_C R101, R9, R8, R101 ;  /* 0x000000080965723e */ /* 0x000fe20004807065 */
[----:B------:R-:W-:Y:S01]  /*9640*/  FFMA R17, R41, R54, R17 ;  /* 0x0000003629117223 */ /* 0x000fe20000000011 */
[C---:B------:R-:W-:Y:S01]  /*9650*/  FMUL R18, R38.reuse, R18 ;  /* 0x0000001226127220 */ /* 0x040fe20000400000 */
[----:B------:R-:W-:Y:S01]  /*9660*/  F2FP.SATFINITE.E4M3.F32.PACK_AB_MERGE_C R102, R15, R14, RZ ;  /* 0x0000000e0f66723e */ /* 0x000fe200048070ff */
[C---:B------:R-:W-:Y:S01]  /*9670*/  FMUL R19, R38.reuse, R19 ;  /* 0x0000001326137220 */ /* 0x040fe20000400000 */
[--C-:B------:R-:W-:Y:S02]  /*9680*/  HADD2.F32 R58, -RZ, R76.reuse.H0_H0 ;  /* 0x2000004cff3a7230 */ /* 0x100fe40000004100 */
[----:B------:R-:W-:Y:S01]  /*9690*/  FFMA R18, R41, R55, R18 ;  /* 0x0000003729127223 */ /* 0x000fe20000000012 */
[----:B------:R-:W-:Y:S01]  /*96a0*/  F2FP.SATFINITE.E4M3.F32.PACK_AB_MERGE_C R102, R13, R12, R102 ;  /* 0x0000000c0d66723e */ /* 0x000fe20004807066 */
[C---:B------:R-:W-:Y:S01]  /*96b0*/  FFMA R19, R41.reuse, R56, R19 ;  /* 0x0000003829137223 */ /* 0x040fe20000000013 */
[----:B------:R-:W-:Y:S02]  /*96c0*/  HADD2.F32 R61, -RZ, R76.H1_H1 ;  /* 0x3000004cff3d7230 */ /* 0x000fe40000004100 */
[C---:B------:R-:W-:Y:S01]  /*96d0*/  FMUL R3, R38.reuse, R22 ;  /* 0x0000001626037220 */ /* 0x040fe20000400000 */
        /* <DEDUP_REMOVED lines=10> */
[C---:B------:R-:W-:Y:S01]  /*9780*/  FMUL R23, R38.reuse, R28 ;  /* 0x0000001c26177220 */ /* 0x040fe20000400000 */
[----:B------:R-:W-:Y:S01]  /*9790*/  F2FP.F16.E4M3.UNPACK_B R79, R79.H1 ;  /* 0x0000004fff4f723e */ /* 0x000fe200030006ff */
        /* <DEDUP_REMOVED lines=9> */
[C---:B------:R-:W-:Y:S01]  /*9830*/  FFMA R24, R41.reuse, R67, R24 ;  /* 0x0000004329187223 */ /* 0x040fe20000000018 */
[C---:B------:R-:W-:Y:S01]  /*9840*/  FMUL R28, R38.reuse, R33 ;  /* 0x00000021261c7220 */ /* 0x040fe20000400000 */
[--C-:B------:R-:W-:Y:S02]  /*9850*/  HADD2.F32 R42, -RZ, R79.reuse.H0_H0 ;  /* 0x2000004fff2a7230 */ /* 0x100fe40000004100 */
[C---:B------:R-:W-:Y:S01]  /*9860*/  FFMA R25, R41.reuse, R66, R25 ;  /* 0x0000004229197223 */ /* 0x040fe20000000019 */
[----:B------:R-:W-:Y:S02]  /*9870*/  HADD2.F32 R71, -RZ, R79.H1_H1 ;  /* 0x3000004fff477230 */ /* 0x000fe40000004100 */
[C---:B------:R-:W-:Y:S01]  /*9880*/  FMUL R29, R38.reuse, R34 ;  /* 0x00000022261d7220 */ /* 0x040fe20000400000 */
        /* <DEDUP_REMOVED lines=9> */
[----:B-1----:R-:W-:Y:S01]  /*9920*/  F2FP.SATFINITE.E4M3.F32.PACK_AB_MERGE_C R105, R22, R21, RZ ;  /* 0x000000151669723e */ /* 0x002fe200048070ff */
[----:B------:R1:W-:Y:S01]  /*9930*/  STS.128 [R84+UR44+0x5200], R100 ;  /* 0x0052006454007988 */ /* 0x0003e20008000c2c */
[----:B------:R-:W-:Y:S02]  /*9940*/  F2FP.SATFINITE.E4M3.F32.PACK_AB_MERGE_C R64, R26, R25, RZ ;  /* 0x000000191a40723e */ /* 0x000fe400048070ff */
[----:B------:R-:W-:Y:S02]  /*9950*/  F2FP.SATFINITE.E4M3.F32.PACK_AB_MERGE_C R67, R30, R29, RZ ;  /* 0x0000001d1e43723e */ /* 0x000fe400048070ff */
[----:B------:R-:W-:Y:S02]  /*9960*/  F2FP.SATFINITE.E4M3.F32.PACK_AB_MERGE_C R104, R2, R0, R3 ;  /* 0x000000000268723e */ /* 0x000fe40004807003 */
[----:B------:R-:W-:Y:S02]  /*9970*/  F2FP.SATFINITE.E4M3.F32.PACK_AB_MERGE_C R105, R20, R7, R105 ;  /* 0x000000071469723e */ /* 0x000fe40004807069 */
[----:B------:R-:W-:Y:S02]  /*9980*/  F2FP.SATFINITE.E4M3.F32.PACK_AB_MERGE_C R106, R24, R23, R64 ;  /* 0x00000017186a723e */ /* 0x000fe40004807040 */
[----:B------:R-:W-:Y:S02]  /*9990*/  F2FP.SATFINITE.E4M3.F32.PACK_AB_MERGE_C R107, R28, R27, R67 ;  /* 0x0000001b1c6b723e */ /* 0x000fe40004807043 */
[----:B------:R-:W-:Y:S03]  /*99a0*/  IADD3 R36, PT, PT, R36, 0x1, RZ ;  /* 0x0000000124247810 */ /* 0x000fe60007ffe0ff */
        /* <DEDUP_REMOVED lines=18> */
.L_x_137:
[----:B------:R-:W-:Y:S05]  /*9ad0*/  BSYNC.RECONVERGENT B0 ;  /* 0x0000000000007941 */ /* 0x000fea0003800200 */
.L_x_136:
[----:B------:R-:W-:Y:S01]  /*9ae0*/  R2UR UR4, R87 ;  /* 0x00000000570472ca */ /* 0x000fe200000e0000 */
[----:B------:R-:W-:Y:S01]  /*9af0*/  BAR.SYNC.DEFER_BLOCKING 0x1, 0x80 ;  /* 0x0042000000007b1d */ /* 0x000fe20000010000 */
[C---:B------:R-:W-:Y:S01]  /*9b00*/  ISETP.NE.AND P0, PT, R89.reuse, 0x2, PT ;  /* 0x000000025900780c */ /* 0x040fe20003f05270 */
[----:B------:R-:W-:Y:S01]  /*9b10*/  UISETP.NE.AND UP0, UPT, UR45, URZ, UPT ;  /* 0x000000ff2d00728c */ /* 0x000fe2000bf05270 */
[----:B------:R-:W-:Y:S01]  /*9b20*/  ISETP.NE.AND P1, PT, R36, 0x4, PT ;  /* 0x000000042400780c */ /* 0x000fe20003f25270 */
[----:B------:R-:W-:Y:S01]  /*9b30*/  UIADD3 UR16, UPT, UPT, UR38, UR59, URZ ;  /* 0x0000003b26107290 */ /* 0x000fe2000fffe0ff */
[----:B------:R-:W-:Y:S02]  /*9b40*/  SEL R5, RZ, 0x1, P0 ;  /* 0x00000001ff057807 */ /* 0x000fe40000000000 */
[----:B------:R-:W-:Y:S02]  /*9b50*/  SEL R3, RZ, 0x1, P1 ;  /* 0x00000001ff037807 */ /* 0x000fe40000800000 */
[----:B------:R-:W-:Y:S02]  /*9b60*/  LOP3.LUT R92, R92, R5, RZ, 0x3c, !PT ;  /* 0x000000055c5c7212 */ /* 0x000fe400078e3cff */
[----:B------:R-:W-:Y:S01]  /*9b70*/  LOP3.LUT R94, R94, R3, RZ, 0x3c, !PT ;  /* 0x000000035e5e7212 */ /* 0x000fe200078e3cff */
[----:B------:R-:W-:Y:S01]  /*9b80*/  UIADD3 UR20, UPT, UPT, UR37, UR4, URZ ;  /* 0x0000000425147290 */ /* 0x000fe2000fffe0ff */
[----:B------:R-:W-:Y:S02]  /*9b90*/  SEL R89, R89, RZ, P0 ;  /* 0x000000ff59597207 */ /* 0x000fe40000000000 */
[----:B------:R-:W-:Y:S01]  /*9ba0*/  SEL R36, R36, RZ, P1 ;  /* 0x000000ff24247207 */ /* 0x000fe20000800000 */
[----:B------:R-:W-:Y:S01]  /*9bb0*/  UMOV UR36, UR58 ;  /* 0x0000003a00247c82 */ /* 0x000fe20008000000 */
[----:B------:R-:W-:Y:S07]  /*9bc0*/  BRA.U UP0, `(.L_x_138) ;  /* 0xffffffb900e07547 */ /* 0x000fee000b83ffff */
[----:B------:R-:W-:Y:S05]  /*9bd0*/  EXIT ;  /* 0x000000000000794d */ /* 0x000fea0003800000 */
.L_x_25:
[----:B-1----:R1:W2:Y:S02]  /*9be0*/  SYNCS.PHASECHK.TRANS64.TRYWAIT P0, [R0+URZ+0x160], R3 ;  /* 0x00016003000075a7 */ /* 0x0022a400080011ff */
[----:B--2---:R-:W-:Y:S05]  /*9bf0*/  @!P0 NANOSLEEP.SYNCS 0x989680 ;  /* 0x009896800000895d */ /* 0x004fea0003900000 */
[----:B------:R-:W2:Y:S02]  /*9c00*/  @!P0 SYNCS.PHASECHK.TRANS64 P0, [R0+URZ+0x160], R3 ;  /* 0x00016003000085a7 */ /* 0x000ea400080010ff */
[----:B--2---:R-:W-:Y:S05]  /*9c10*/  @!P0 BRA `(.L_x_25) ;  /* 0xfffffffc00f08947 */ /* 0x004fea000383ffff */
[----:B------:R-:W-:Y:S05]  /*9c20*/  BRA `(.L_x_139) ;  /* 0xffffff7c00b87947 */ /* 0x000fea000383ffff */
.L_x_28:
[----:B-1----:R-:W-:-:S07]  /*9c30*/  MOV R0, UR33 ;  /* 0x0000002100007c02 */ /* 0x002fce0008000f00 */
.L_x_140:
[----:B-1----:R1:W2:Y:S02]  /*9c40*/  SYNCS.PHASECHK.TRANS64.TRYWAIT P0, [R0+URZ+0x50], R3 ;  /* 0x00005003000075a7 */ /* 0x0022a400080011ff */
[----:B--2---:R-:W-:Y:S05]  /*9c50*/  @!P0 NANOSLEEP.SYNCS 0x989680 ;  /* 0x009896800000895d */ /* 0x004fea0003900000 */
[----:B------:R-:W2:Y:S02]  /*9c60*/  @!P0 SYNCS.PHASECHK.TRANS64 P0, [R0+URZ+0x50], R3 ;  /* 0x00005003000085a7 */ /* 0x000ea400080010ff */
[----:B--2---:R-:W-:Y:S05]  /*9c70*/  @!P0 BRA `(.L_x_140) ;  /* 0xfffffffc00f08947 */ /* 0x004fea000383ffff */
[----:B------:R-:W-:Y:S05]  /*9c80*/  BRA `(.L_x_27) ;  /* 0xffffff7c00fc7947 */ /* 0x000fea000383ffff */
.L_x_35:
[----:B-1----:R-:W-:-:S07]  /*9c90*/  MOV R0, UR17 ;  /* 0x0000001100007c02 */ /* 0x002fce0008000f00 */
.L_x_141:
[----:B-1----:R1:W2:Y:S02]  /*9ca0*/  SYNCS.PHASECHK.TRANS64.TRYWAIT P0, [R0+URZ+0x50], R3 ;  /* 0x00005003000075a7 */ /* 0x0022a400080011ff */
[----:B--2---:R-:W-:Y:S05]  /*9cb0*/  @!P0 NANOSLEEP.SYNCS 0x989680 ;  /* 0x009896800000895d */ /* 0x004fea0003900000 */
[----:B------:R-:W2:Y:S02]  /*9cc0*/  @!P0 SYNCS.PHASECHK.TRANS64 P0, [R0+URZ+0x50], R3 ;  /* 0x00005003000085a7 */ /* 0x000ea400080010ff */
[----:B--2---:R-:W-:Y:S05]  /*9cd0*/  @!P0 BRA `(.L_x_141) ;  /* 0xfffffffc00f08947 */ /* 0x004fea000383ffff */
[----:B------:R-:W-:Y:S05]  /*9ce0*/  BRA `(.L_x_34) ;  /* 0xffffff8000bc7947 */ /* 0x000fea000383ffff */
.L_x_40:
[----:B-1----:R1:W2:Y:S02]  /*9cf0*/  SYNCS.PHASECHK.TRANS64.TRYWAIT P0, [R3+URZ+0xf0], R0 ;  /* 0x0000f000030075a7 */ /* 0x0022a400080011ff */
[----:B--2---:R-:W-:Y:S05]  /*9d00*/  @!P0 NANOSLEEP.SYNCS 0x989680 ;  /* 0x009896800000895d */ /* 0x004fea0003900000 */
[----:B------:R-:W2:Y:S02]  /*9d10*/  @!P0 SYNCS.PHASECHK.TRANS64 P0, [R3+URZ+0xf0], R0 ;  /* 0x0000f000030085a7 */ /* 0x000ea400080010ff */
[----:B--2---:R-:W-:Y:S05]  /*9d20*/  @!P0 BRA `(.L_x_40) ;  /* 0xfffffffc00f08947 */ /* 0x004fea000383ffff */
[----:B------:R-:W-:Y:S05]  /*9d30*/  BRA `(.L_x_142) ;  /* 0xffffff84005c7947 */ /* 0x000fea000383ffff */
.L_x_44:
[----:B-1----:R-:W-:-:S07]  /*9d40*/  MOV R0, UR4 ;  /* 0x0000000400007c02 */ /* 0x002fce0008000f00 */
.L_x_143:
[----:B-1----:R1:W2:Y:S02]  /*9d50*/  SYNCS.PHASECHK.TRANS64.TRYWAIT P0, [R0+URZ], R3 ;  /* 0x00000003000075a7 */ /* 0x0022a400080011ff */
[----:B--2---:R-:W-:Y:S05]  /*9d60*/  @!P0 NANOSLEEP.SYNCS 0x989680 ;  /* 0x009896800000895d */ /* 0x004fea0003900000 */
[----:B------:R-:W2:Y:S02]  /*9d70*/  @!P0 SYNCS.PHASECHK.TRANS64 P0, [R0+URZ], R3 ;  /* 0x00000003000085a7 */ /* 0x000ea400080010ff */
[----:B--2---:R-:W-:Y:S05]  /*9d80*/  @!P0 BRA `(.L_x_143) ;  /* 0xfffffffc00f08947 */ /* 0x004fea000383ffff */
[----:B------:R-:W-:Y:S05]  /*9d90*/  BRA `(.L_x_144) ;  /* 0xffffff8c00047947 */ /* 0x000fea000383ffff */
.L_x_45:
[----:B------:R-:W-:-:S07]  /*9da0*/  MOV R0, UR5 ;  /* 0x0000000500007c02 */ /* 0x000fce0008000f00 */
.L_x_145:
[----:B-1----:R1:W2:Y:S02]  /*9db0*/  SYNCS.PHASECHK.TRANS64.TRYWAIT P0, [R0+URZ], R3 ;  /* 0x00000003000075a7 */ /* 0x0022a400080011ff */
[----:B--2---:R-:W-:Y:S05]  /*9dc0*/  @!P0 NANOSLEEP.SYNCS 0x989680 ;  /* 0x009896800000895d */ /* 0x004fea0003900000 */
[----:B------:R-:W2:Y:S02]  /*9dd0*/  @!P0 SYNCS.PHASECHK.TRANS64 P0, [R0+URZ], R3 ;  /* 0x00000003000085a7 */ /* 0x000ea400080010ff */
[----:B--2---:R-:W-:Y:S05]  /*9de0*/  @!P0 BRA `(.L_x_145) ;  /* 0xfffffffc00f08947 */ /* 0x004fea000383ffff */
[----:B------:R-:W-:Y:S05]  /*9df0*/  BRA `(.L_x_146) ;  /* 0xffffff8c00107947 */ /* 0x000fea000383ffff */
.L_x_46:
[----:B------:R-:W-:-:S07]  /*9e00*/  MOV R0, UR5 ;  /* 0x0000000500007c02 */ /* 0x000fce0008000f00 */
.L_x_147:
[----:B-1----:R1:W2:Y:S02]  /*9e10*/  SYNCS.PHASECHK.TRANS64.TRYWAIT P0, [R0+URZ], R3 ;  /* 0x00000003000075a7 */ /* 0x0022a400080011ff */
[----:B--2---:R-:W-:Y:S05]  /*9e20*/  @!P0 NANOSLEEP.SYNCS 0x989680 ;  /* 0x009896800000895d */ /* 0x004fea0003900000 */
[----:B------:R-:W2:Y:S02]  /*9e30*/  @!P0 SYNCS.PHASECHK.TRANS64 P0, [R0+URZ], R3 ;  /* 0x00000003000085a7 */ /* 0x000ea400080010ff */
[----:B--2---:R-:W-:Y:S05]  /*9e40*/  @!P0 BRA `(.L_x_147) ;  /* 0xfffffffc00f08947 */ /* 0x004fea000383ffff */
[----:B------:R-:W-:Y:S05]  /*9e50*/  BRA `(.L_x_148) ;  /* 0xffffff8c001c7947 */ /* 0x000fea000383ffff */
.L_x_47:
[----:B------:R-:W-:-:S07]  /*9e60*/  MOV R0, UR5 ;  /* 0x0000000500007c02 */ /* 0x000fce0008000f00 */
.L_x_149:
[----:B-1----:R1:W2:Y:S02]  /*9e70*/  SYNCS.PHASECHK.TRANS64.TRYWAIT P0, [R0+URZ], R3 ;  /* 0x00000003000075a7 */ /* 0x0022a400080011ff */
[----:B--2---:R-:W-:Y:S05]  /*9e80*/  @!P0 NANOSLEEP.SYNCS 0x989680 ;  /* 0x009896800000895d */ /* 0x004fea0003900000 */
[----:B------:R-:W2:Y:S02]  /*9e90*/  @!P0 SYNCS.PHASECHK.TRANS64 P0, [R0+URZ], R3 ;  /* 0x00000003000085a7 */ /* 0x000ea400080010ff */
[----:B--2---:R-:W-:Y:S05]  /*9ea0*/  @!P0 BRA `(.L_x_149) ;  /* 0xfffffffc00f08947 */ /* 0x004fea000383ffff */
[----:B------:R-:W-:Y:S05]  /*9eb0*/  BRA `(.L_x_150) ;  /* 0xffffff8c00287947 */ /* 0x000fea000383ffff */
.L_x_48:
[----:B------:R-:W-:-:S07]  /*9ec0*/  MOV R0, UR5 ;  /* 0x0000000500007c02 */ /* 0x000fce0008000f00 */
.L_x_151:
[----:B-1----:R1:W2:Y:S02]  /*9ed0*/  SYNCS.PHASECHK.TRANS64.TRYWAIT P0, [R0+URZ], R3 ;  /* 0x00000003000075a7 */ /* 0x0022a400080011ff */
[----:B--2---:R-:W-:Y:S05]  /*9ee0*/  @!P0 NANOSLEEP.SYNCS 0x989680 ;  /* 0x009896800000895d */ /* 0x004fea0003900000 */
[----:B------:R-:W2:Y:S02]  /*9ef0*/  @!P0 SYNCS.PHASECHK.TRANS64 P0, [R0+URZ], R3 ;  /* 0x00000003000085a7 */ /* 0x000ea400080010ff */
[----:B--2---:R-:W-:Y:S05]  /*9f00*/  @!P0 BRA `(.L_x_151) ;  /* 0xfffffffc00f08947 */ /* 0x004fea000383ffff */
[----:B------:R-:W-:Y:S05]  /*9f10*/  BRA `(.L_x_152) ;  /* 0xffffff8c00347947 */ /* 0x000fea000383ffff */
.L_x_49:
[----:B------:R-:W-:-:S07]  /*9f20*/  MOV R0, UR5 ;  /* 0x0000000500007c02 */ /* 0x000fce0008000f00 */
.L_x_153:
[----:B-1----:R1:W2:Y:S02]  /*9f30*/  SYNCS.PHASECHK.TRANS64.TRYWAIT P0, [R0+URZ], R3 ;  /* 0x00000003000075a7 */ /* 0x0022a400080011ff */
[----:B--2---:R-:W-:Y:S05]  /*9f40*/  @!P0 NANOSLEEP.SYNCS 0x989680 ;  /* 0x009896800000895d */ /* 0x004fea0003900000 */
[----:B------:R-:W2:Y:S02]  /*9f50*/  @!P0 SYNCS.PHASECHK.TRANS64 P0, [R0+URZ], R3 ;  /* 0x00000003000085a7 */ /* 0x000ea400080010ff */
[----:B--2---:R-:W-:Y:S05]  /*9f60*/  @!P0 BRA `(.L_x_153) ;  /* 0xfffffffc00f08947 */ /* 0x004fea000383ffff */
[----:B------:R-:W-:Y:S05]  /*9f70*/  BRA `(.L_x_154) ;  /* 0xffffff8c00407947 */ /* 0x000fea000383ffff */
.L_x_50:
[----:B------:R-:W-:-:S07]  /*9f80*/  MOV R0, UR5 ;  /* 0x0000000500007c02 */ /* 0x000fce0008000f00 */
.L_x_155:
[----:B-1----:R1:W2:Y:S02]  /*9f90*/  SYNCS.PHASECHK.TRANS64.TRYWAIT P0, [R0+URZ], R3 ;  /* 0x00000003000075a7 */ /* 0x0022a400080011ff */
[----:B--2---:R-:W-:Y:S05]  /*9fa0*/  @!P0 NANOSLEEP.SYNCS 0x989680 ;  /* 0x009896800000895d */ /* 0x004fea0003900000 */
[----:B------:R-:W2:Y:S02]  /*9fb0*/  @!P0 SYNCS.PHASECHK.TRANS64 P0, [R0+URZ], R3 ;  /* 0x00000003000085a7 */ /* 0x000ea400080010ff */
[----:B--2---:R-:W-:Y:S05]  /*9fc0*/  @!P0 BRA `(.L_x_155) ;  /* 0xfffffffc00f08947 */ /* 0x004fea000383ffff */
[----:B------:R-:W-:Y:S05]  /*9fd0*/  BRA `(.L_x_156) ;  /* 0xffffff8c004c7947 */ /* 0x000fea000383ffff */
.L_x_51:
[----:B------:R-:W-:-:S07]  /*9fe0*/  MOV R0, UR5 ;  /* 0x0000000500007c02 */ /* 0x000fce0008000f00 */
.L_x_157:
[----:B-1----:R1:W2:Y:S02]  /*9ff0*/  SYNCS.PHASECHK.TRANS64.TRYWAIT P0, [R0+URZ], R3 ;  /* 0x00000003000075a7 */ /* 0x0022a400080011ff */
[----:B--2---:R-:W-:Y:S05]  /*a000*/  @!P0 NANOSLEEP.SYNCS 0x989680 ;  /* 0x009896800000895d */ /* 0x004fea0003900000 */
[----:B------:R-:W2:Y:S02]  /*a010*/  @!P0 SYNCS.PHASECHK.TRANS64 P0, [R0+URZ], R3 ;  /* 0x00000003000085a7 */ /* 0x000ea400080010ff */
[----:B--2---:R-:W-:Y:S05]  /*a020*/  @!P0 BRA `(.L_x_157) ;  /* 0xfffffffc00f08947 */ /* 0x004fea000383ffff */
[----:B------:R-:W-:Y:S05]  /*a030*/  BRA `(.L_x_158) ;  /* 0xffffff8c00587947 */ /* 0x000fea000383ffff */
.L_x_52:
[----:B------:R-:W-:-:S07]  /*a040*/  MOV R0, UR5 ;  /* 0x0000000500007c02 */ /* 0x000fce0008000f00 */
.L_x_159:
[----:B-1----:R1:W2:Y:S02]  /*a050*/  SYNCS.PHASECHK.TRANS64.TRYWAIT P0, [R0+URZ], R3 ;  /* 0x00000003000075a7 */ /* 0x0022a400080011ff */
[----:B--2---:R-:W-:Y:S05]  /*a060*/  @!P0 NANOSLEEP.SYNCS 0x989680 ;  /* 0x009896800000895d */ /* 0x004fea0003900000 */
[----:B------:R-:W2:Y:S02]  /*a070*/  @!P0 SYNCS.PHASECHK.TRANS64 P0, [R0+URZ], R3 ;  /* 0x00000003000085a7 */ /* 0x000ea400080010ff */
[----:B--2---:R-:W-:Y:S05]  /*a080*/  @!P0 BRA `(.L_x_159) ;  /* 0xfffffffc00f08947 */ /* 0x004fea000383ffff */
[----:B------:R-:W-:Y:S05]  /*a090*/  BRA `(.L_x_160) ;  /* 0xffffff8c00647947 */ /* 0x000fea000383ffff */
.L_x_55:
[----:B--2---:R2:W3:Y:S02]  /*a0a0*/  SYNCS.PHASECHK.TRANS64.TRYWAIT P0, [R2+URZ+0x150], R5 ;  /* 0x00015005020075a7 */ /* 0x0044e400080011ff */
[----:B---3--:R-:W-:Y:S05]  /*a0b0*/  @!P0 NANOSLEEP.SYNCS 0x989680 ;  /* 0x009896800000895d */ /* 0x008fea0003900000 */
[----:B------:R-:W3:Y:S02]  /*a0c0*/  @!P0 SYNCS.PHASECHK.TRANS64 P0, [R2+URZ+0x150], R5 ;  /* 0x00015005020085a7 */ /* 0x000ee400080010ff */
[----:B---3--:R-:W-:Y:S05]  /*a0d0*/  @!P0 BRA `(.L_x_55) ;  /* 0xfffffffc00f08947 */ /* 0x008fea000383ffff */
[----:B------:R-:W-:Y:S05]  /*a0e0*/  BRA `(.L_x_161) ;  /* 0xffffff8c00c87947 */ /* 0x000fea000383ffff */
.L_x_56:
[----:B------:R-:W-:-:S07]  /*a0f0*/  MOV R2, UR4 ;  /* 0x0000000400027c02 */ /* 0x000fce0008000f00 */
.L_x_162:
[----:B--2---:R2:W3:Y:S02]  /*a100*/  SYNCS.PHASECHK.TRANS64.TRYWAIT P0, [R2+URZ+0x100], R5 ;  /* 0x00010005020075a7 */ /* 0x0044e400080011ff */
[----:B---3--:R-:W-:Y:S05]  /*a110*/  @!P0 NANOSLEEP.SYNCS 0x989680 ;  /* 0x009896800000895d */ /* 0x008fea0003900000 */
[----:B------:R-:W3:Y:S02]  /*a120*/  @!P0 SYNCS.PHASECHK.TRANS64 P0, [R2+URZ+0x100], R5 ;  /* 0x00010005020085a7 */ /* 0x000ee400080010ff */
[----:B---3--:R-:W-:Y:S05]  /*a130*/  @!P0 BRA `(.L_x_162) ;  /* 0xfffffffc00f08947 */ /* 0x008fea000383ffff */
[----:B------:R-:W-:Y:S05]  /*a140*/  BRA `(.L_x_163) ;  /* 0xffffff8c00d87947 */ /* 0x000fea000383ffff */
.L_x_57:
[----:B--2---:R2:W3:Y:S02]  /*a150*/  SYNCS.PHASECHK.TRANS64.TRYWAIT P1, [R2+URZ+0xf0], R5 ;  /* 0x0000f005020075a7 */ /* 0x0044e400080211ff */
[----:B---3--:R-:W-:Y:S05]  /*a160*/  @!P1 NANOSLEEP.SYNCS 0x989680 ;  /* 0x009896800000995d */ /* 0x008fea0003900000 */
[----:B------:R-:W3:Y:S02]  /*a170*/  @!P1 SYNCS.PHASECHK.TRANS64 P1, [R2+URZ+0xf0], R5 ;  /* 0x0000f005020095a7 */ /* 0x000ee400080210ff */
[----:B---3--:R-:W-:Y:S05]  /*a180*/  @!P1 BRA `(.L_x_57) ;  /* 0xfffffffc00f09947 */ /* 0x008fea000383ffff */
[----:B------:R-:W-:Y:S05]  /*a190*/  BRA `(.L_x_164) ;  /* 0xffffff9000087947 */ /* 0x000fea000383ffff */
.L_x_60:
[----:B------:R-:W-:-:S07]  /*a1a0*/  MOV R0, UR4 ;  /* 0x0000000400007c02 */ /* 0x000fce0008000f00 */
.L_x_165:
[----:B--2---:R2:W3:Y:S02]  /*a1b0*/  SYNCS.PHASECHK.TRANS64.TRYWAIT P0, [R0+URZ+0x100], R3 ;  /* 0x00010003000075a7 */ /* 0x0044e400080011ff */
[----:B---3--:R-:W-:Y:S05]  /*a1c0*/  @!P0 NANOSLEEP.SYNCS 0x989680 ;  /* 0x009896800000895d */ /* 0x008fea0003900000 */
[----:B------:R-:W3:Y:S02]  /*a1d0*/  @!P0 SYNCS.PHASECHK.TRANS64 P0, [R0+URZ+0x100], R3 ;  /* 0x00010003000085a7 */ /* 0x000ee400080010ff */
[----:B---3--:R-:W-:Y:S05]  /*a1e0*/  @!P0 BRA `(.L_x_165) ;  /* 0xfffffffc00f08947 */ /* 0x008fea000383ffff */
[----:B------:R-:W-:Y:S05]  /*a1f0*/  BRA `(.L_x_59) ;  /* 0xffffff90005c7947 */ /* 0x000fea000383ffff */
.L_x_67:
[----:B-1----:R1:W2:Y:S02]  /*a200*/  SYNCS.PHASECHK.TRANS64.TRYWAIT P1, [R0+URZ+0xf0], R5 ;  /* 0x0000f005000075a7 */ /* 0x0022a400080211ff */
[----:B--2---:R-:W-:Y:S05]  /*a210*/  @!P1 NANOSLEEP.SYNCS 0x989680 ;  /* 0x009896800000995d */ /* 0x004fea0003900000 */
[----:B------:R-:W2:Y:S02]  /*a220*/  @!P1 SYNCS.PHASECHK.TRANS64 P1, [R0+URZ+0xf0], R5 ;  /* 0x0000f005000095a7 */ /* 0x000ea400080210ff */
[----:B--2---:R-:W-:Y:S05]  /*a230*/  @!P1 BRA `(.L_x_67) ;  /* 0xfffffffc00f09947 */ /* 0x004fea000383ffff */
[----:B------:R-:W-:Y:S05]  /*a240*/  BRA `(.L_x_166) ;  /* 0xffffff9400c47947 */ /* 0x000fea000383ffff */
.L_x_68:
[----:B------:R-:W-:-:S07]  /*a250*/  MOV R3, UR23 ;  /* 0x0000001700037c02 */ /* 0x000fce0008000f00 */
.L_x_167:
[----:B-1----:R1:W2:Y:S02]  /*a260*/  SYNCS.PHASECHK.TRANS64.TRYWAIT P0, [R3+URZ+0x130], R0 ;  /* 0x00013000030075a7 */ /* 0x0022a400080011ff */
[----:B--2---:R-:W-:Y:S05]  /*a270*/  @!P0 NANOSLEEP.SYNCS 0x989680 ;  /* 0x009896800000895d */ /* 0x004fea0003900000 */
[----:B------:R-:W2:Y:S02]  /*a280*/  @!P0 SYNCS.PHASECHK.TRANS64 P0, [R3+URZ+0x130], R0 ;  /* 0x00013000030085a7 */ /* 0x000ea400080010ff */
[----:B--2---:R-:W-:Y:S05]  /*a290*/  @!P0 BRA `(.L_x_167) ;  /* 0xfffffffc00f08947 */ /* 0x004fea000383ffff */
[----:B------:R-:W-:Y:S05]  /*a2a0*/  BRA `(.L_x_168) ;  /* 0xffffff9800147947 */ /* 0x000fea000383ffff */
.L_x_71:
[----:B------:R-:W-:Y:S07]  /*a2b0*/  MOV R0, UR5 ;  /* 0x0000000500007c02 */ /* 0x000fee0008000f00 */
.L_x_169:
[----:B-1----:R1:W2:Y:S02]  /*a2c0*/  SYNCS.PHASECHK.TRANS64.TRYWAIT P0, [R0+URZ], R3 ;  /* 0x00000003000075a7 */ /* 0x0022a400080011ff */
[----:B--2---:R-:W-:Y:S05]  /*a2d0*/  @!P0 NANOSLEEP.SYNCS 0x989680 ;  /* 0x009896800000895d */ /* 0x004fea0003900000 */
[----:B------:R-:W2:Y:S02]  /*a2e0*/  @!P0 SYNCS.PHASECHK.TRANS64 P0, [R0+URZ], R3 ;  /* 0x00000003000085a7 */ /* 0x000ea400080010ff */
[----:B--2---:R-:W-:Y:S05]  /*a2f0*/  @!P0 BRA `(.L_x_169) ;  /* 0xfffffffc00f08947 */ /* 0x004fea000383ffff */
[----:B------:R-:W-:Y:S05]  /*a300*/  BRA `(.L_x_70) ;  /* 0xffffff9800307947 */ /* 0x000fea000383ffff */
.L_x_74:
[----:B------:R-:W-:-:S07]  /*a310*/  MOV R0, UR4 ;  /* 0x0000000400007c02 */ /* 0x000fce0008000f00 */
.L_x_170:
[----:B--2---:R2:W4:Y:S02]  /*a320*/  SYNCS.PHASECHK.TRANS64.TRYWAIT P0, [R0+URZ], R3 ;  /* 0x00000003000075a7 */ /* 0x00452400080011ff */
[----:B----4-:R-:W-:Y:S05]  /*a330*/  @!P0 NANOSLEEP.SYNCS 0x989680 ;  /* 0x009896800000895d */ /* 0x010fea0003900000 */
[----:B------:R-:W4:Y:S02]  /*a340*/  @!P0 SYNCS.PHASECHK.TRANS64 P0, [R0+URZ], R3 ;  /* 0x00000003000085a7 */ /* 0x000f2400080010ff */
[----:B----4-:R-:W-:Y:S05]  /*a350*/  @!P0 BRA `(.L_x_170) ;  /* 0xfffffffc00f08947 */ /* 0x010fea000383ffff */
[----:B------:R-:W-:Y:S05]  /*a360*/  BRA `(.L_x_171) ;  /* 0xffffff9800e47947 */ /* 0x000fea000383ffff */
.L_x_75:
[----:B------:R-:W-:-:S07]  /*a370*/  MOV R0, UR5 ;  /* 0x0000000500007c02 */ /* 0x000fce0008000f00 */
.L_x_172:
[----:B-1----:R1:W2:Y:S02]  /*a380*/  SYNCS.PHASECHK.TRANS64.TRYWAIT P0, [R0+URZ], R3 ;  /* 0x00000003000075a7 */ /* 0x0022a400080011ff */
[----:B--2---:R-:W-:Y:S05]  /*a390*/  @!P0 NANOSLEEP.SYNCS 0x989680 ;  /* 0x009896800000895d */ /* 0x004fea0003900000 */
[----:B------:R-:W2:Y:S02]  /*a3a0*/  @!P0 SYNCS.PHASECHK.TRANS64 P0, [R0+URZ], R3 ;  /* 0x00000003000085a7 */ /* 0x000ea400080010ff */
[----:B--2---:R-:W-:Y:S05]  /*a3b0*/  @!P0 BRA `(.L_x_172) ;  /* 0xfffffffc00f08947 */ /* 0x004fea000383ffff */
[----:B------:R-:W-:Y:S05]  /*a3c0*/  BRA `(.L_x_173) ;  /* 0xffffff9800f07947 */ /* 0x000fea000383ffff */
.L_x_76:
[----:B------:R-:W-:-:S07]  /*a3d0*/  MOV R0, UR5 ;  /* 0x0000000500007c02 */ /* 0x000fce0008000f00 */
.L_x_174:
[----:B-1----:R1:W2:Y:S02]  /*a3e0*/  SYNCS.PHASECHK.TRANS64.TRYWAIT P0, [R0+URZ], R3 ;  /* 0x00000003000075a7 */ /* 0x0022a400080011ff */
[----:B--2---:R-:W-:Y:S05]  /*a3f0*/  @!P0 NANOSLEEP.SYNCS 0x989680 ;  /* 0x009896800000895d */ /* 0x004fea0003900000 */
[----:B------:R-:W2:Y:S02]  /*a400*/  @!P0 SYNCS.PHASECHK.TRANS64 P0, [R0+URZ], R3 ;  /* 0x00000003000085a7 */ /* 0x000ea400080010ff */
[----:B--2---:R-:W-:Y:S05]  /*a410*/  @!P0 BRA `(.L_x_174) ;  /* 0xfffffffc00f08947 */ /* 0x004fea000383ffff */
[----:B------:R-:W-:Y:S05]  /*a420*/  BRA `(.L_x_175) ;  /* 0xffffff9800fc7947 */ /* 0x000fea000383ffff */
.L_x_77:
[----:B------:R-:W-:-:S07]  /*a430*/  MOV R0, UR4 ;  /* 0x0000000400007c02 */ /* 0x000fce0008000f00 */
.L_x_176:
[----:B-1----:R1:W2:Y:S02]  /*a440*/  SYNCS.PHASECHK.TRANS64.TRYWAIT P0, [R0+URZ], R3 ;  /* 0x00000003000075a7 */ /* 0x0022a400080011ff */
[----:B--2---:R-:W-:Y:S05]  /*a450*/  @!P0 NANOSLEEP.SYNCS 0x989680 ;  /* 0x009896800000895d */ /* 0x004fea0003900000 */
[----:B------:R-:W2:Y:S02]  /*a460*/  @!P0 SYNCS.PHASECHK.TRANS64 P0, [R0+URZ], R3 ;  /* 0x00000003000085a7 */ /* 0x000ea400080010ff */
[----:B--2---:R-:W-:Y:S05]  /*a470*/  @!P0 BRA `(.L_x_176) ;  /* 0xfffffffc00f08947 */ /* 0x004fea000383ffff */
[----:B------:R-:W-:Y:S05]  /*a480*/  BRA `(.L_x_177) ;  /* 0xffffff9c00087947 */ /* 0x000fea000383ffff */
.L_x_82:
[----:B--2---:R2:W3:Y:S02]  /*a490*/  SYNCS.PHASECHK.TRANS64.TRYWAIT P0, [R12+URZ+0xf0], R9 ;  /* 0x0000f0090c0075a7 */ /* 0x0044e400080011ff */
[----:B---3--:R-:W-:Y:S05]  /*a4a0*/  @!P0 NANOSLEEP.SYNCS 0x989680 ;  /* 0x009896800000895d */ /* 0x008fea0003900000 */
[----:B------:R-:W3:Y:S02]  /*a4b0*/  @!P0 SYNCS.PHASECHK.TRANS64 P0, [R12+URZ+0xf0], R9 ;  /* 0x0000f0090c0085a7 */ /* 0x000ee400080010ff */
[----:B---3--:R-:W-:Y:S05]  /*a4c0*/  @!P0 BRA `(.L_x_82) ;  /* 0xfffffffc00f08947 */ /* 0x008fea000383ffff */
[----:B------:R-:W-:Y:S05]  /*a4d0*/  BRA `(.L_x_178) ;  /* 0xffffffa000387947 */ /* 0x000fea000383ffff */
.L_x_85:
[----:B------:R-:W-:Y:S07]  /*a4e0*/  MOV R0, UR21 ;  /* 0x0000001500007c02 */ /* 0x000fee0008000f00 */
.L_x_179:
[----:B--2---:R2:W3:Y:S02]  /*a4f0*/  SYNCS.PHASECHK.TRANS64.TRYWAIT P2, [R0+URZ+0xe8], R11 ;  /* 0x0000e80b000075a7 */ /* 0x0044e400080411ff */
[----:B---3--:R-:W-:Y:S05]  /*a500*/  @!P2 NANOSLEEP.SYNCS 0x989680 ;  /* 0x009896800000a95d */ /* 0x008fea0003900000 */
[----:B------:R-:W3:Y:S02]  /*a510*/  @!P2 SYNCS.PHASECHK.TRANS64 P2, [R0+URZ+0xe8], R11 ;  /* 0x0000e80b0000a5a7 */ /* 0x000ee400080410ff */
[----:B---3--:R-:W-:Y:S05]  /*a520*/  @!P2 BRA `(.L_x_179) ;  /* 0xfffffffc00f0a947 */ /* 0x008fea000383ffff */
[----:B------:R-:W-:Y:S05]  /*a530*/  BRA `(.L_x_84) ;  /* 0xffffffa400a07947 */ /* 0x000fea000383ffff */
.L_x_88:
[----:B--2---:R-:W-:Y:S07]  /*a540*/  MOV R0, UR21 ;  /* 0x0000001500007c02 */ /* 0x004fee0008000f00 */
.L_x_180:
[----:B--2---:R2:W3:Y:S02]  /*a550*/  SYNCS.PHASECHK.TRANS64.TRYWAIT P0, [R0+URZ+0xc0], R9 ;  /* 0x0000c009000075a7 */ /* 0x0044e400080011ff */
[----:B---3--:R-:W-:Y:S05]  /*a560*/  @!P0 NANOSLEEP.SYNCS 0x989680 ;  /* 0x009896800000895d */ /* 0x008fea0003900000 */
[----:B------:R-:W3:Y:S02]  /*a570*/  @!P0 SYNCS.PHASECHK.TRANS64 P0, [R0+URZ+0xc0], R9 ;  /* 0x0000c009000085a7 */ /* 0x000ee400080010ff */
[----:B---3--:R-:W-:Y:S05]  /*a580*/  @!P0 BRA `(.L_x_180) ;  /* 0xfffffffc00f08947 */ /* 0x008fea000383ffff */
[----:B------:R-:W-:Y:S05]  /*a590*/  BRA `(.L_x_181) ;  /* 0xffffffa400fc7947 */ /* 0x000fea000383ffff */
.L_x_89:
[----:B------:R-:W-:Y:S07]  /*a5a0*/  MOV R0, UR21 ;  /* 0x0000001500007c02 */ /* 0x000fee0008000f00 */
.L_x_182:
[----:B--2---:R2:W3:Y:S02]  /*a5b0*/  SYNCS.PHASECHK.TRANS64.TRYWAIT P0, [R0+URZ+0xc8], R9 ;  /* 0x0000c809000075a7 */ /* 0x0044e400080011ff */
[----:B---3--:R-:W-:Y:S05]  /*a5c0*/  @!P0 NANOSLEEP.SYNCS 0x989680 ;  /* 0x009896800000895d */ /* 0x008fea0003900000 */
[----:B------:R-:W3:Y:S02]  /*a5d0*/  @!P0 SYNCS.PHASECHK.TRANS64 P0, [R0+URZ+0xc8], R9 ;  /* 0x0000c809000085a7 */ /* 0x000ee400080010ff */
[----:B---3--:R-:W-:Y:S05]  /*a5e0*/  @!P0 BRA `(.L_x_182) ;  /* 0xfffffffc00f08947 */ /* 0x008fea000383ffff */
[----:B------:R-:W-:Y:S05]  /*a5f0*/  BRA `(.L_x_183) ;  /* 0xffffffa800347947 */ /* 0x000fea000383ffff */
.L_x_90:
[----:B------:R-:W-:Y:S07]  /*a600*/  MOV R0, UR21 ;  /* 0x0000001500007c02 */ /* 0x000fee0008000f00 */
.L_x_184:
[----:B--2---:R2:W3:Y:S02]  /*a610*/  SYNCS.PHASECHK.TRANS64.TRYWAIT P0, [R0+URZ+0xd0], R9 ;  /* 0x0000d009000075a7 */ /* 0x0044e400080011ff */
[----:B---3--:R-:W-:Y:S05]  /*a620*/  @!P0 NANOSLEEP.SYNCS 0x989680 ;  /* 0x009896800000895d */ /* 0x008fea0003900000 */
[----:B------:R-:W3:Y:S02]  /*a630*/  @!P0 SYNCS.PHASECHK.TRANS64 P0, [R0+URZ+0xd0], R9 ;  /* 0x0000d009000085a7 */ /* 0x000ee400080010ff */
[----:B---3--:R-:W-:Y:S05]  /*a640*/  @!P0 BRA `(.L_x_184) ;  /* 0xfffffffc00f08947 */ /* 0x008fea000383ffff */
[----:B------:R-:W-:Y:S05]  /*a650*/  BRA `(.L_x_185) ;  /* 0xffffffa800787947 */ /* 0x000fea000383ffff */
.L_x_91:
[----:B------:R-:W-:Y:S07]  /*a660*/  MOV R0, UR21 ;  /* 0x0000001500007c02 */ /* 0x000fee0008000f00 */
.L_x_186:
[----:B--2---:R2:W3:Y:S02]  /*a670*/  SYNCS.PHASECHK.TRANS64.TRYWAIT P0, [R0+URZ+0xd8], R9 ;  /* 0x0000d809000075a7 */ /* 0x0044e400080011ff */
[----:B---3--:R-:W-:Y:S05]  /*a680*/  @!P0 NANOSLEEP.SYNCS 0x989680 ;  /* 0x009896800000895d */ /* 0x008fea0003900000 */
[----:B------:R-:W3:Y:S02]  /*a690*/  @!P0 SYNCS.PHASECHK.TRANS64 P0, [R0+URZ+0xd8], R9 ;  /* 0x0000d809000085a7 */ /* 0x000ee400080010ff */
[----:B---3--:R-:W-:Y:S05]  /*a6a0*/  @!P0 BRA `(.L_x_186) ;  /* 0xfffffffc00f08947 */ /* 0x008fea000383ffff */
[----:B------:R-:W-:Y:S05]  /*a6b0*/  BRA `(.L_x_187) ;  /* 0xffffffa800b87947 */ /* 0x000fea000383ffff */
.L_x_93:
[----:B------:R-:W-:-:S07]  /*a6c0*/  MOV R0, UR21 ;  /* 0x0000001500007c02 */ /* 0x000fce0008000f00 */
.L_x_188:
[----:B---3--:R3:W4:Y:S02]  /*a6d0*/  SYNCS.PHASECHK.TRANS64.TRYWAIT P0, [R0+URZ+0xc0], R3 ;  /* 0x0000c003000075a7 */ /* 0x00872400080011ff */
[----:B----4-:R-:W-:Y:S05]  /*a6e0*/  @!P0 NANOSLEEP.SYNCS 0x989680 ;  /* 0x009896800000895d */ /* 0x010fea0003900000 */
[----:B------:R-:W4:Y:S02]  /*a6f0*/  @!P0 SYNCS.PHASECHK.TRANS64 P0, [R0+URZ+0xc0], R3 ;  /* 0x0000c003000085a7 */ /* 0x000f2400080010ff */
[----:B----4-:R-:W-:Y:S05]  /*a700*/  @!P0 BRA `(.L_x_188) ;  /* 0xfffffffc00f08947 */ /* 0x010fea000383ffff */
[----:B------:R-:W-:Y:S05]  /*a710*/  BRA `(.L_x_189) ;  /* 0xffffffac002c7947 */ /* 0x000fea000383ffff */
.L_x_94:
[----:B---3--:R-:W-:-:S07]  /*a720*/  MOV R0, UR21 ;  /* 0x0000001500007c02 */ /* 0x008fce0008000f00 */
.L_x_190:
[----:B---3--:R3:W4:Y:S02]  /*a730*/  SYNCS.PHASECHK.TRANS64.TRYWAIT P0, [R0+URZ+0xc8], R3 ;  /* 0x0000c803000075a7 */ /* 0x00872400080011ff */
[----:B----4-:R-:W-:Y:S05]  /*a740*/  @!P0 NANOSLEEP.SYNCS 0x989680 ;  /* 0x009896800000895d */ /* 0x010fea0003900000 */
[----:B------:R-:W4:Y:S02]  /*a750*/  @!P0 SYNCS.PHASECHK.TRANS64 P0, [R0+URZ+0xc8], R3 ;  /* 0x0000c803000085a7 */ /* 0x000f2400080010ff */
[----:B----4-:R-:W-:Y:S05]  /*a760*/  @!P0 BRA `(.L_x_190) ;  /* 0xfffffffc00f08947 */ /* 0x010fea000383ffff */
[----:B------:R-:W-:Y:S05]  /*a770*/  BRA `(.L_x_191) ;  /* 0xffffffac001c7947 */ /* 0x000fea000383ffff */
.L_x_95:
[----:B---3--:R-:W-:-:S07]  /*a780*/  MOV R0, UR21 ;  /* 0x0000001500007c02 */ /* 0x008fce0008000f00 */
.L_x_192:
[----:B---3--:R3:W4:Y:S02]  /*a790*/  SYNCS.PHASECHK.TRANS64.TRYWAIT P0, [R0+URZ+0xd0], R3 ;  /* 0x0000d003000075a7 */ /* 0x00872400080011ff */
[----:B----4-:R-:W-:Y:S05]  /*a7a0*/  @!P0 NANOSLEEP.SYNCS 0x989680 ;  /* 0x009896800000895d */ /* 0x010fea0003900000 */
[----:B------:R-:W4:Y:S02]  /*a7b0*/  @!P0 SYNCS.PHASECHK.TRANS64 P0, [R0+URZ+0xd0], R3 ;  /* 0x0000d003000085a7 */ /* 0x000f2400080010ff */
[----:B----4-:R-:W-:Y:S05]  /*a7c0*/  @!P0 BRA `(.L_x_192) ;  /* 0xfffffffc00f08947 */ /* 0x010fea000383ffff */
[----:B------:R-:W-:Y:S05]  /*a7d0*/  BRA `(.L_x_193) ;  /* 0xffffffac000c7947 */ /* 0x000fea000383ffff */
.L_x_97:
[----:B-1----:R1:W2:Y:S02]  /*a7e0*/  SYNCS.PHASECHK.TRANS64.TRYWAIT P0, [R3+URZ+0xf0], R0 ;  /* 0x0000f000030075a7 */ /* 0x0022a400080011ff */
[----:B--2---:R-:W-:Y:S05]  /*a7f0*/  @!P0 NANOSLEEP.SYNCS 0x989680 ;  /* 0x009896800000895d */ /* 0x004fea0003900000 */
[----:B------:R-:W2:Y:S02]  /*a800*/  @!P0 SYNCS.PHASECHK.TRANS64 P0, [R3+URZ+0xf0], R0 ;  /* 0x0000f000030085a7 */ /* 0x000ea400080010ff */
[----:B--2---:R-:W-:Y:S05]  /*a810*/  @!P0 BRA `(.L_x_97) ;  /* 0xfffffffc00f08947 */ /* 0x004fea000383ffff */
[----:B------:R-:W-:Y:S05]  /*a820*/  BRA `(.L_x_194) ;  /* 0xffffffac00dc7947 */ /* 0x000fea000383ffff */
.L_x_108:
[----:B--2---:R2:W1:Y:S02]  /*a830*/  SYNCS.PHASECHK.TRANS64.TRYWAIT P1, [R2+URZ+0xa0], R3 ;  /* 0x0000a003020075a7 */ /* 0x00446400080211ff */
[----:B-1----:R-:W-:Y:S05]  /*a840*/  @!P1 NANOSLEEP.SYNCS 0x989680 ;  /* 0x009896800000995d */ /* 0x002fea0003900000 */
[----:B------:R-:W1:Y:S02]  /*a850*/  @!P1 SYNCS.PHASECHK.TRANS64 P1, [R2+URZ+0xa0], R3 ;  /* 0x0000a003020095a7 */ /* 0x000e6400080210ff */
[----:B-1----:R-:W-:Y:S05]  /*a860*/  @!P1 BRA `(.L_x_108) ;  /* 0xfffffffc00f09947 */ /* 0x002fea000383ffff */
[----:B------:R-:W-:Y:S05]  /*a870*/  BRA `(.L_x_107) ;  /* 0xffffffbc00547947 */ /* 0x000fea000383ffff */
.L_x_110:
[----:B--2---:R2:W4:Y:S02]  /*a880*/  SYNCS.PHASECHK.TRANS64.TRYWAIT P0, [R71+URZ+0x110], R4 ;  /* 0x00011004470075a7 */ /* 0x00452400080011ff */
[----:B----4-:R-:W-:Y:S05]  /*a890*/  @!P0 NANOSLEEP.SYNCS 0x989680 ;  /* 0x009896800000895d */ /* 0x010fea0003900000 */
[----:B------:R-:W4:Y:S02]  /*a8a0*/  @!P0 SYNCS.PHASECHK.TRANS64 P0, [R71+URZ+0x110], R4 ;  /* 0x00011004470085a7 */ /* 0x000f2400080010ff */
[----:B----4-:R-:W-:Y:S05]  /*a8b0*/  @!P0 BRA `(.L_x_110) ;  /* 0xfffffffc00f08947 */ /* 0x010fea000383ffff */
[----:B------:R-:W-:Y:S05]  /*a8c0*/  BRA `(.L_x_109) ;  /* 0xffffffbc00a47947 */ /* 0x000fea000383ffff */
.L_x_118:
[----:B---3--:R3:W4:Y:S02]  /*a8d0*/  SYNCS.PHASECHK.TRANS64.TRYWAIT P0, [R112+URZ+0xa0], R3 ;  /* 0x0000a003700075a7 */ /* 0x00872400080011ff */
[----:B----4-:R-:W-:Y:S05]  /*a8e0*/  @!P0 NANOSLEEP.SYNCS 0x989680 ;  /* 0x009896800000895d */ /* 0x010fea0003900000 */
[----:B------:R-:W4:Y:S02]  /*a8f0*/  @!P0 SYNCS.PHASECHK.TRANS64 P0, [R112+URZ+0xa0], R3 ;  /* 0x0000a003700085a7 */ /* 0x000f2400080010ff */
[----:B----4-:R-:W-:Y:S05]  /*a900*/  @!P0 BRA `(.L_x_118) ;  /* 0xfffffffc00f08947 */ /* 0x010fea000383ffff */
[----:B------:R-:W-:Y:S05]  /*a910*/  BRA `(.L_x_117) ;  /* 0xffffffc800987947 */ /* 0x000fea000383ffff */
.L_x_126:
[----:B---3--:R3:W4:Y:S02]  /*a920*/  SYNCS.PHASECHK.TRANS64.TRYWAIT P0, [R112+URZ+0xa0], R5 ;  /* 0x0000a005700075a7 */ /* 0x00872400080011ff */
[----:B----4-:R-:W-:Y:S05]  /*a930*/  @!P0 NANOSLEEP.SYNCS 0x989680 ;  /* 0x009896800000895d */ /* 0x010fea0003900000 */
[----:B------:R-:W4:Y:S02]  /*a940*/  @!P0 SYNCS.PHASECHK.TRANS64 P0, [R112+URZ+0xa0], R5 ;  /* 0x0000a005700085a7 */ /* 0x000f2400080010ff */
[----:B----4-:R-:W-:Y:S05]  /*a950*/  @!P0 BRA `(.L_x_126) ;  /* 0xfffffffc00f08947 */ /* 0x010fea000383ffff */
[----:B------:R-:W-:Y:S05]  /*a960*/  BRA `(.L_x_125) ;  /* 0xffffffd400d87947 */ /* 0x000fea000383ffff */
.L_x_134:
[----:B---3--:R3:W4:Y:S02]  /*a970*/  SYNCS.PHASECHK.TRANS64.TRYWAIT P0, [R102+URZ+0xa0], R3 ;  /* 0x0000a003660075a7 */ /* 0x00872400080011ff */
[----:B----4-:R-:W-:Y:S05]  /*a980*/  @!P0 NANOSLEEP.SYNCS 0x989680 ;  /* 0x009896800000895d */ /* 0x010fea0003900000 */
[----:B------:R-:W4:Y:S02]  /*a990*/  @!P0 SYNCS.PHASECHK.TRANS64 P0, [R102+URZ+0xa0], R3 ;  /* 0x0000a003660085a7 */ /* 0x000f2400080010ff */
[----:B----4-:R-:W-:Y:S05]  /*a9a0*/  @!P0 BRA `(.L_x_134) ;  /* 0xfffffffc00f08947 */ /* 0x010fea000383ffff */
[----:B------:R-:W-:Y:S05]  /*a9b0*/  BRA `(.L_x_133) ;  /* 0xffffffe400247947 */ /* 0x000fea000383ffff */
        .weak           $__internal_0_$__cuda_sm10x_tcgen05_guardrail_trap_col_being_dealloced_not_returned_by_alloc
        .type           $__internal_0_$__cuda_sm10x_tcgen05_guardrail_trap_col_being_dealloced_not_returned_by_alloc,@function
        .size           $__internal_0_$__cuda_sm10x_tcgen05_guardrail_trap_col_being_dealloced_not_returned_by_alloc,($__internal_1_$__cuda_sm10x_tcgen05_guardrail_trap_phase_invalid_during_alloc - $__internal_0_$__cuda_sm10x_tcgen05_guardrail_trap_col_being_dealloced_not_returned_by_alloc)
$__internal_0_$__cuda_sm10x_tcgen05_guardrail_trap_col_being_dealloced_not_returned_by_alloc:
[----:B------:R-:W-:Y:S05]  /*a9c0*/  BPT.TRAP 0x1 ;  /* 0x000000040000795c */ /* 0x000fea0000300000 */
[----:B------:R-:W-:-:S04]  /*a9d0*/  HFMA2 R3, -RZ, RZ, 0, 0 ;  /* 0x00000000ff037431 */ /* 0x000fc800000001ff */
[----:B------:R-:W-:Y:S05]  /*a9e0*/  RET.REL.NODEC R2 `(_ZN7cutlass13device_kernelINS_4gemm6kernel13GemmUniversalIN4cute5tupleIJiiiiEEENS1_10collective13CollectiveMmaINS1_35MainloopSm100TmaUmmaWarpSpecializedILi10ELi2ELi4ENS5_IJNS4_1CILi2EEESB_NSA_ILi1EEEEEEEENS5_IJNSA_ILi64EEENSA_ILi256EEESF_EEENS_12float_e4m3_tENS5_IJlSC_lEEESI_SJ_NS4_8TiledMMAINS4_8MMA_AtomIJNS4_10MMA_TraitsINS4_19SM100_MMA_F8F6F4_SSEJSI_SI_fSF_SG_NS4_17integral_constantINS4_4UMMA5MajorELSQ_0EEESR_NSO_INSP_7ScaleInELSS_0EEEST_EEEEEENS4_6LayoutINS5_IJSC_SC_SC_EEENS5_IJNSA_ILi0EEESY_SY_EEEEENS5_IJNS4_10UnderscoreES11_S11_EEEEENS4_23SM90_TMA_LOAD_MULTICASTENS4_14ComposedLayoutINS4_7SwizzleILi2ELi4ELi3EEENS4_18smem_ptr_flag_bitsILi8EEENSW_INS5_IJNSA_ILi8EEESF_EEENS5_IJSF_SC_EEEEEEEvNS4_8identityES14_S1E_vS1F_EENS_8epilogue10collective18CollectiveEpilogueINS1H_23Sm100TmaWarpSpecializedILi4ELi2ELi32ELb0ELb0EEEJSH_NS5_IJNSW_ISF_SC_EES1M_EEESI_SJ_SI_SJ_NS1H_6fusion15FusionCallbacksIS1L_NS1O_17LinearCombinationISI_fSI_fLNS_15FloatRoundStyleE2EEESH_S1N_JEEENS4_5SM1004TMEM4LOAD26SM100_TMEM_LOAD_16dp32b32xENS4_13SM90_TMA_LOADES1E_NS4_39AutoVectorizingCopyWithAssumedAlignmentILi128EEENS4_14SM90_TMA_STOREES1E_S20_S20_EEEvvEEEEvNT_6ParamsE) ;  /* 0xffffff5402847950 */ /* 0x000fea0003c3ffff */
        .weak           $__internal_1_$__cuda_sm10x_tcgen05_guardrail_trap_phase_invalid_during_alloc
        .type           $__internal_1_$__cuda_sm10x_tcgen05_guardrail_trap_phase_invalid_during_alloc,@function
        .size           $__internal_1_$__cuda_sm10x_tcgen05_guardrail_trap_phase_invalid_during_alloc,($__internal_2_$__cuda_sm10x_tcgen05_guardrail_trap_unallocated_columns_being_dealloced - $__internal_1_$__cuda_sm10x_tcgen05_guardrail_trap_phase_invalid_during_alloc)
$__internal_1_$__cuda_sm10x_tcgen05_guardrail_trap_phase_invalid_during_alloc:
[----:B------:R-:W-:Y:S05]  /*a9f0*/  BPT.TRAP 0x1 ;  /* 0x000000040000795c */ /* 0x000fea0000300000 */
[----:B------:R-:W-:-:S04]  /*aa00*/  MOV R5, 0x0 ;  /* 0x0000000000057802 */ /* 0x000fc80000000f00 */
[----:B------:R-:W-:Y:S05]  /*aa10*/  RET.REL.NODEC R4 `(_ZN7cutlass13device_kernelINS_4gemm6kernel13GemmUniversalIN4cute5tupleIJiiiiEEENS1_10collective13CollectiveMmaINS1_35MainloopSm100TmaUmmaWarpSpecializedILi10ELi2ELi4ENS5_IJNS4_1CILi2EEESB_NSA_ILi1EEEEEEEENS5_IJNSA_ILi64EEENSA_ILi256EEESF_EEENS_12float_e4m3_tENS5_IJlSC_lEEESI_SJ_NS4_8TiledMMAINS4_8MMA_AtomIJNS4_10MMA_TraitsINS4_19SM100_MMA_F8F6F4_SSEJSI_SI_fSF_SG_NS4_17integral_constantINS4_4UMMA5MajorELSQ_0EEESR_NSO_INSP_7ScaleInELSS_0EEEST_EEEEEENS4_6LayoutINS5_IJSC_SC_SC_EEENS5_IJNSA_ILi0EEESY_SY_EEEEENS5_IJNS4_10UnderscoreES11_S11_EEEEENS4_23SM90_TMA_LOAD_MULTICASTENS4_14ComposedLayoutINS4_7SwizzleILi2ELi4ELi3EEENS4_18smem_ptr_flag_bitsILi8EEENSW_INS5_IJNSA_ILi8EEESF_EEENS5_IJSF_SC_EEEEEEEvNS4_8identityES14_S1E_vS1F_EENS_8epilogue10collective18CollectiveEpilogueINS1H_23Sm100TmaWarpSpecializedILi4ELi2ELi32ELb0ELb0EEEJSH_NS5_IJNSW_ISF_SC_EES1M_EEESI_SJ_SI_SJ_NS1H_6fusion15FusionCallbacksIS1L_NS1O_17LinearCombinationISI_fSI_fLNS_15FloatRoundStyleE2EEESH_S1N_JEEENS4_5SM1004TMEM4LOAD26SM100_TMEM_LOAD_16dp32b32xENS4_13SM90_TMA_LOADES1E_NS4_39AutoVectorizingCopyWithAssumedAlignmentILi128EEENS4_14SM90_TMA_STOREES1E_S20_S20_EEEvvEEEEvNT_6ParamsE) ;  /* 0xffffff5404787950 */ /* 0x000fea0003c3ffff */
        .weak           $__internal_2_$__cuda_sm10x_tcgen05_guardrail_trap_unallocated_columns_being_dealloced
        .type           $__internal_2_$__cuda_sm10x_tcgen05_guardrail_trap_unallocated_columns_being_dealloced,@function
        .size           $__internal_2_$__cuda_sm10x_tcgen05_guardrail_trap_unallocated_columns_being_dealloced,(.L_x_196 - $__internal_2_$__cuda_sm10x_tcgen05_guardrail_trap_unallocated_columns_being_dealloced)
$__internal_2_$__cuda_sm10x_tcgen05_guardrail_trap_unallocated_columns_being_dealloced:
[----:B------:R-:W-:Y:S05]  /*aa20*/  BPT.TRAP 0x1 ;  /* 0x000000040000795c */ /* 0x000fea0000300000 */
[----:B------:R-:W-:-:S04]  /*aa30*/  HFMA2 R3, -RZ, RZ, 0, 0 ;  /* 0x00000000ff037431 */ /* 0x000fc800000001ff */
[----:B------:R-:W-:Y:S05]  /*aa40*/  RET.REL.NODEC R2 `(_ZN7cutlass13device_kernelINS_4gemm6kernel13GemmUniversalIN4cute5tupleIJiiiiEEENS1_10collective13CollectiveMmaINS1_35MainloopSm100TmaUmmaWarpSpecializedILi10ELi2ELi4ENS5_IJNS4_1CILi2EEESB_NSA_ILi1EEEEEEEENS5_IJNSA_ILi64EEENSA_ILi256EEESF_EEENS_12float_e4m3_tENS5_IJlSC_lEEESI_SJ_NS4_8TiledMMAINS4_8MMA_AtomIJNS4_10MMA_TraitsINS4_19SM100_MMA_F8F6F4_SSEJSI_SI_fSF_SG_NS4_17integral_constantINS4_4UMMA5MajorELSQ_0EEESR_NSO_INSP_7ScaleInELSS_0EEEST_EEEEEENS4_6LayoutINS5_IJSC_SC_SC_EEENS5_IJNSA_ILi0EEESY_SY_EEEEENS5_IJNS4_10UnderscoreES11_S11_EEEEENS4_23SM90_TMA_LOAD_MULTICASTENS4_14ComposedLayoutINS4_7SwizzleILi2ELi4ELi3EEENS4_18smem_ptr_flag_bitsILi8EEENSW_INS5_IJNSA_ILi8EEESF_EEENS5_IJSF_SC_EEEEEEEvNS4_8identityES14_S1E_vS1F_EENS_8epilogue10collective18CollectiveEpilogueINS1H_23Sm100TmaWarpSpecializedILi4ELi2ELi32ELb0ELb0EEEJSH_NS5_IJNSW_ISF_SC_EES1M_EEESI_SJ_SI_SJ_NS1H_6fusion15FusionCallbacksIS1L_NS1O_17LinearCombinationISI_fSI_fLNS_15FloatRoundStyleE2EEESH_S1N_JEEENS4_5SM1004TMEM4LOAD26SM100_TMEM_LOAD_16dp32b32xENS4_13SM90_TMA_LOADES1E_NS4_39AutoVectorizingCopyWithAssumedAlignmentILi128EEENS4_14SM90_TMA_STOREES1E_S20_S20_EEEvvEEEEvNT_6ParamsE) ;  /* 0xffffff54026c7950 */ /* 0x000fea0003c3ffff */
.L_x_195:
[----:B------:R-:W-:-:S00]  /*aa50*/  BRA `(.L_x_195) ;  /* 0xfffffffc00fc7947 */ /* 0x000fc0000383ffff */
[----:B------:R-:W-:-:S00]  /*aa60*/  NOP ;  /* 0x0000000000007918 */ /* 0x000fc00000000000 */
        /* <DEDUP_REMOVED lines=9> */
.L_x_196:


//--------------------- .nv.global.init           --------------------------
	.section	.nv.global.init,"aw",@progbits
.nv.global.init:
	.type		$str$27,@object
	.size		$str$27,($str$28 - $str$27)
$str$27:
        /*0000*/ 	.byte	0x28, 0x61, 0x64, 0x64, 0x72, 0x65, 0x73, 0x73, 0x20, 0x26, 0x20, 0x6d, 0x61, 0x73, 0x6b, 0x29
        /*0010*/ 	.byte	0x20, 0x3d, 0x3d, 0x20, 0x30, 0x00
	.type		$str$28,@object
	.size		$str$28,($str$26 - $str$28)
$str$28:
        /*0016*/ 	.byte	0x2f, 0x74, 0x6d, 0x70, 0x2f, 0x63, 0x75, 0x74, 0x6c, 0x61, 0x73, 0x73, 0x5f, 0x73, 0x77, 0x65
        /*0026*/ 	.byte	0x65, 0x70, 0x5f, 0x73, 0x72, 0x63, 0x2f, 0x69, 0x6e, 0x63, 0x6c, 0x75, 0x64, 0x65, 0x2f, 0x63
        /*0036*/ 	.byte	0x75, 0x74, 0x65, 0x2f, 0x70, 0x6f, 0x69, 0x6e, 0x74, 0x65, 0x72, 0x5f, 0x66, 0x6c, 0x61, 0x67
        /*0046*/ 	.byte	0x67, 0x65, 0x64, 0x2e, 0x68, 0x70, 0x70, 0x00
	.type		$str$26,@object
	.size		$str$26,($str$25 - $str$26)
$str$26:
        /*004e*/ 	.byte	0x2f, 0x74, 0x6d, 0x70, 0x2f, 0x63, 0x75, 0x74, 0x6c, 0x61, 0x73, 0x73, 0x5f, 0x73, 0x77, 0x65
        /*005e*/ 	.byte	0x65, 0x70, 0x5f, 0x73, 0x72, 0x63, 0x2f, 0x69, 0x6e, 0x63, 0x6c, 0x75, 0x64, 0x65, 0x2f, 0x63
        /*006e*/ 	.byte	0x75, 0x74, 0x65, 0x2f, 0x61, 0x74, 0x6f, 0x6d, 0x2f, 0x63, 0x6f, 0x70, 0x79, 0x5f, 0x74, 0x72
        /*007e*/ 	.byte	0x61, 0x69, 0x74, 0x73, 0x5f, 0x73, 0x6d, 0x31, 0x30, 0x30, 0x2e, 0x68, 0x70, 0x70, 0x00
	.type		$str$25,@object
	.size		$str$25,(__unnamed_1 - $str$25)
$str$25:
        /*008d*/ 	.byte	0x28, 0x28, 0x75, 0x69, 0x6e, 0x74, 0x33, 0x32, 0x5f, 0x74, 0x28, 0x74, 0x68, 0x72, 0x65, 0x61
        /*009d*/ 	.byte	0x64, 0x49, 0x64, 0x78, 0x2e, 0x78, 0x29, 0x20, 0x2f, 0x20, 0x33, 0x32, 0x29, 0x20, 0x25, 0x20
        /*00ad*/ 	.byte	0x34, 0x29, 0x20, 0x3d, 0x3d, 0x20, 0x28, 0x28, 0x28, 0x74, 0x6d, 0x65, 0x6d, 0x5f, 0x61, 0x64
        /*00bd*/ 	.byte	0x64, 0x72, 0x20, 0x3e, 0x3e, 0x20, 0x31, 0x36, 0x29, 0x20, 0x2f, 0x20, 0x33, 0x32, 0x29, 0x20
        /*00cd*/ 	.byte	0x25, 0x20, 0x34, 0x29, 0x00
	.type		__unnamed_1,@object
	.size		__unnamed_1,(__unnamed_2 - __unnamed_1)
__unnamed_1:
        /*00d2*/ 	.byte	0x61, 0x75, 0x74, 0x6f, 0x20, 0x63, 0x75, 0x74, 0x65, 0x3a, 0x3a, 0x61, 0x73, 0x5f, 0x70, 0x6f
        /* <DEDUP_REMOVED lines=24> */
        /*0262*/ 	.byte	0x3c, 0x34, 0x30, 0x39, 0x36, 0x3e, 0x3e, 0x3e, 0x3e, 0x5d, 0x00
	.type		__unnamed_2,@object
	.size		__unnamed_2,(__unnamed_3 - __unnamed_2)
__unnamed_2:
        /* <DEDUP_REMOVED lines=26> */
	.type		__unnamed_3,@object
	.size		__unnamed_3,(.L_3 - __unnamed_3)
__unnamed_3:
        /* <DEDUP_REMOVED lines=40> */
        /*0688*/ 	.byte	0x74, 0x65, 0x3a, 0x3a, 0x43, 0x3c, 0x30, 0x3e, 0x3e, 0x3e, 0x3e, 0x5d, 0x00
.L_3:


//--------------------- .nv.shared._ZN7cutlass13device_kernelINS_4gemm6kernel13GemmUniversalIN4cute5tupleIJiiiiEEENS1_10collective13CollectiveMmaINS1_35MainloopSm100TmaUmmaWarpSpecializedILi10ELi2ELi4ENS5_IJNS4_1CILi2EEESB_NSA_ILi1EEEEEEEENS5_IJNSA_ILi64EEENSA_ILi256EEESF_EEENS_12float_e4m3_tENS5_IJlSC_lEEESI_SJ_NS4_8TiledMMAINS4_8MMA_AtomIJNS4_10MMA_TraitsINS4_19SM100_MMA_F8F6F4_SSEJSI_SI_fSF_SG_NS4_17integral_constantINS4_4UMMA5MajorELSQ_0EEESR_NSO_INSP_7ScaleInELSS_0EEEST_EEEEEENS4_6LayoutINS5_IJSC_SC_SC_EEENS5_IJNSA_ILi0EEESY_SY_EEEEENS5_IJNS4_10UnderscoreES11_S11_EEEEENS4_23SM90_TMA_LOAD_MULTICASTENS4_14ComposedLayoutINS4_7SwizzleILi2ELi4ELi3EEENS4_18smem_ptr_flag_bitsILi8EEENSW_INS5_IJNSA_ILi8EEESF_EEENS5_IJSF_SC_EEEEEEEvNS4_8identityES14_S1E_vS1F_EENS_8epilogue10collective18CollectiveEpilogueINS1H_23Sm100TmaWarpSpecializedILi4ELi2ELi32ELb0ELb0EEEJSH_NS5_IJNSW_ISF_SC_EES1M_EEESI_SJ_SI_SJ_NS1H_6fusion15FusionCallbacksIS1L_NS1O_17LinearCombinationISI_fSI_fLNS_15FloatRoundStyleE2EEESH_S1N_JEEENS4_5SM1004TMEM4LOAD26SM100_TMEM_LOAD_16dp32b32xENS4_13SM90_TMA_LOADES1E_NS4_39AutoVectorizingCopyWithAssumedAlignmentILi128EEENS4_14SM90_TMA_STOREES1E_S20_S20_EEEvvEEEEvNT_6ParamsE --------------------------
	.section	.nv.shared._ZN7cutlass13device_kernelINS_4gemm6kernel13GemmUniversalIN4cute5tupleIJiiiiEEENS1_10collective13CollectiveMmaINS1_35MainloopSm100TmaUmmaWarpSpecializedILi10ELi2ELi4ENS5_IJNS4_1CILi2EEESB_NSA_ILi1EEEEEEEENS5_IJNSA_ILi64EEENSA_ILi256EEESF_EEENS_12float_e4m3_tENS5_IJlSC_lEEESI_SJ_NS4_8TiledMMAINS4_8MMA_AtomIJNS4_10MMA_TraitsINS4_19SM100_MMA_F8F6F4_SSEJSI_SI_fSF_SG_NS4_17integral_constantINS4_4UMMA5MajorELSQ_0EEESR_NSO_INSP_7ScaleInELSS_0EEEST_EEEEEENS4_6LayoutINS5_IJSC_SC_SC_EEENS5_IJNSA_ILi0EEESY_SY_EEEEENS5_IJNS4_10UnderscoreES11_S11_EEEEENS4_23SM90_TMA_LOAD_MULTICASTENS4_14ComposedLayoutINS4_7SwizzleILi2ELi4ELi3EEENS4_18smem_ptr_flag_bitsILi8EEENSW_INS5_IJNSA_ILi8EEESF_EEENS5_IJSF_SC_EEEEEEEvNS4_8identityES14_S1E_vS1F_EENS_8epilogue10collective18CollectiveEpilogueINS1H_23Sm100TmaWarpSpecializedILi4ELi2ELi32ELb0ELb0EEEJSH_NS5_IJNSW_ISF_SC_EES1M_EEESI_SJ_SI_SJ_NS1H_6fusion15FusionCallbacksIS1L_NS1O_17LinearCombinationISI_fSI_fLNS_15FloatRoundStyleE2EEESH_S1N_JEEENS4_5SM1004TMEM4LOAD26SM100_TMEM_LOAD_16dp32b32xENS4_13SM90_TMA_LOADES1E_NS4_39AutoVectorizingCopyWithAssumedAlignmentILi128EEENS4_14SM90_TMA_STOREES1E_S20_S20_EEEvvEEEEvNT_6ParamsE,"aw",@nobits
	.sectionflags	@""
	.align	16
	.zero		1024


//--------------------- .nv.shared.reserved.0     --------------------------
	.section	.nv.shared.reserved.0,"aw",@nobits
	.weak		__nv_reservedSMEM_offset_0_alias
	.size		__nv_reservedSMEM_offset_0_alias, 0, 64
	.other		__nv_reservedSMEM_offset_0_alias,@"STO_CUDA_RESERVED_SHARED STV_DEFAULT"
__nv_reservedSMEM_offset_0_alias:
	.zero		0
.nv.shared.reserved.0:
	.zero		64
	.weak		__nv_reservedSMEM_tcgen05_partition
	.type		__nv_reservedSMEM_tcgen05_partition,@object
	.size		__nv_reservedSMEM_tcgen05_partition,(.L_0 - __nv_reservedSMEM_tcgen05_partition)
__nv_reservedSMEM_tcgen05_partition:
	.zero		32
.L_0:


//--------------------- .nv.global                --------------------------
	.section	.nv.global,"aw",@nobits
.nv.global:
	.type		_ZN40_INTERNAL_0778825f_4_k_cu_e1c8476e_312354cute1_E,@object
	.size		_ZN40_INTERNAL_0778825f_4_k_cu_e1c8476e_312354cute1_E,(_ZN40_INTERNAL_0778825f_4_k_cu_e1c8476e_312354cuda3std3__45__cpo6cbeginE - _ZN40_INTERNAL_0778825f_4_k_cu_e1c8476e_312354cute1_E)
_ZN40_INTERNAL_0778825f_4_k_cu_e1c8476e_312354cute1_E:
	.zero		1
	.type		_ZN40_INTERNAL_0778825f_4_k_cu_e1c8476e_312354cuda3std3__45__cpo6cbeginE,@object
	.size		_ZN40_INTERNAL_0778825f_4_k_cu_e1c8476e_312354cuda3std3__45__cpo6cbeginE,(_ZN40_INTERNAL_0778825f_4_k_cu_e1c8476e_312354cuda3std3__48in_placeE - _ZN40_INTERNAL_0778825f_4_k_cu_e1c8476e_312354cuda3std3__45__cpo6cbeginE)
_ZN40_INTERNAL_0778825f_4_k_cu_e1c8476e_312354cuda3std3__45__cpo6cbeginE:
	.zero		1
	.type		_ZN40_INTERNAL_0778825f_4_k_cu_e1c8476e_312354cuda3std3__48in_placeE,@object
	.size		_ZN40_INTERNAL_0778825f_4_k_cu_e1c8476e_312354cuda3std3__48in_placeE,(_ZN40_INTERNAL_0778825f_4_k_cu_e1c8476e_312354cuda3std6ranges3__45__cpo9iter_moveE - _ZN40_INTERNAL_0778825f_4_k_cu_e1c8476e_312354cuda3std3__48in_placeE)
_ZN40_INTERNAL_0778825f_4_k_cu_e1c8476e_312354cuda3std3__48in_placeE:
	.zero		1
	.type		_ZN40_INTERNAL_0778825f_4_k_cu_e1c8476e_312354cuda3std6ranges3__45__cpo9iter_moveE,@object
	.size		_ZN40_INTERNAL_0778825f_4_k_cu_e1c8476e_312354cuda3std6ranges3__45__cpo9iter_moveE,(_ZN40_INTERNAL_0778825f_4_k_cu_e1c8476e_312354cuda3std3__45__cpo5beginE - _ZN40_INTERNAL_0778825f_4_k_cu_e1c8476e_312354cuda3std6ranges3__45__cpo9iter_moveE)
_ZN40_INTERNAL_0778825f_4_k_cu_e1c8476e_312354cuda3std6ranges3__45__cpo9iter_moveE:
	.zero		1
	.type		_ZN40_INTERNAL_0778825f_4_k_cu_e1c8476e_312354cuda3std3__45__cpo5beginE,@object
	.size		_ZN40_INTERNAL_0778825f_4_k_cu_e1c8476e_312354cuda3std3__45__cpo5beginE,(_ZN40_INTERNAL_0778825f_4_k_cu_e1c8476e_312354cuda3std3__442_GLOBAL__N__0778825f_4_k_cu_e1c8476e_312356ignoreE - _ZN40_INTERNAL_0778825f_4_k_cu_e1c8476e_312354cuda3std3__45__cpo5beginE)
_ZN40_INTERNAL_0778825f_4_k_cu_e1c8476e_312354cuda3std3__45__cpo5beginE:
	.zero		1
	.type		_ZN40_INTERNAL_0778825f_4_k_cu_e1c8476e_312354cuda3std3__442_GLOBAL__N__0778825f_4_k_cu_e1c8476e_312356ignoreE,@object
	.size		_ZN40_INTERNAL_0778825f_4_k_cu_e1c8476e_312354cuda3std3__442_GLOBAL__N__0778825f_4_k_cu_e1c8476e_312356ignoreE,(_ZN40_INTERNAL_0778825f_4_k_cu_e1c8476e_312354cute7productE - _ZN40_INTERNAL_0778825f_4_k_cu_e1c8476e_312354cuda3std3__442_GLOBAL__N__0778825f_4_k_cu_e1c8476e_312356ignoreE)
_ZN40_INTERNAL_0778825f_4_k_cu_e1c8476e_312354cuda3std3__442_GLOBAL__N__0778825f_4_k_cu_e1c8476e_312356ignoreE:
	.zero		1
	.type		_ZN40_INTERNAL_0778825f_4_k_cu_e1c8476e_312354cute7productE,@object
	.size		_ZN40_INTERNAL_0778825f_4_k_cu_e1c8476e_312354cute7productE,(_ZN40_INTERNAL_0778825f_4_k_cu_e1c8476e_312354cuda3std3__45__cpo3endE - _ZN40_INTERNAL_0778825f_4_k_cu_e1c8476e_312354cute7productE)
_ZN40_INTERNAL_0778825f_4_k_cu_e1c8476e_312354cute7productE:
	.zero		1
	.type		_ZN40_INTERNAL_0778825f_4_k_cu_e1c8476e_312354cuda3std3__45__cpo3endE,@object
	.size		_ZN40_INTERNAL_0778825f_4_k_cu_e1c8476e_312354cuda3std3__45__cpo3endE,(_ZN40_INTERNAL_0778825f_4_k_cu_e1c8476e_312354cuda3std3__419piecewise_constructE - _ZN40_INTERNAL_0778825f_4_k_cu_e1c8476e_312354cuda3std3__45__cpo3endE)
_ZN40_INTERNAL_0778825f_4_k_cu_e1c8476e_312354cuda3std3__45__cpo3endE:
	.zero		1
	.type		_ZN40_INTERNAL_0778825f_4_k_cu_e1c8476e_312354cuda3std3__419piecewise_constructE,@object
	.size		_ZN40_INTERNAL_0778825f_4_k_cu_e1c8476e_312354cuda3std3__419piecewise_constructE,(_ZN40_INTERNAL_0778825f_4_k_cu_e1c8476e_312354cuda3std3__45__cpo4cendE - _ZN40_INTERNAL_0778825f_4_k_cu_e1c8476e_312354cuda3std3__419piecewise_constructE)
_ZN40_INTERNAL_0778825f_4_k_cu_e1c8476e_312354cuda3std3__419piecewise_constructE:
	.zero		1
	.type		_ZN40_INTERNAL_0778825f_4_k_cu_e1c8476e_312354cuda3std3__45__cpo4cendE,@object
	.size		_ZN40_INTERNAL_0778825f_4_k_cu_e1c8476e_312354cuda3std3__45__cpo4cendE,(_ZN40_INTERNAL_0778825f_4_k_cu_e1c8476e_312354cuda3std6ranges3__45__cpo4swapE - _ZN40_INTERNAL_0778825f_4_k_cu_e1c8476e_312354cuda3std3__45__cpo4cendE)
_ZN40_INTERNAL_0778825f_4_k_cu_e1c8476e_312354cuda3std3__45__cpo4cendE:
	.zero		1
	.type		_ZN40_INTERNAL_0778825f_4_k_cu_e1c8476e_312354cuda3std6ranges3__45__cpo4swapE,@object
	.size		_ZN40_INTERNAL_0778825f_4_k_cu_e1c8476e_312354cuda3std6ranges3__45__cpo4swapE,(.L_11 - _ZN40_INTERNAL_0778825f_4_k_cu_e1c8476e_312354cuda3std6ranges3__45__cpo4swapE)
_ZN40_INTERNAL_0778825f_4_k_cu_e1c8476e_312354cuda3std6ranges3__45__cpo4swapE:
	.zero		1
.L_11:


//--------------------- .nv.constant0._ZN7cutlass13device_kernelINS_4gemm6kernel13GemmUniversalIN4cute5tupleIJiiiiEEENS1_10collective13CollectiveMmaINS1_35MainloopSm100TmaUmmaWarpSpecializedILi10ELi2ELi4ENS5_IJNS4_1CILi2EEESB_NSA_ILi1EEEEEEEENS5_IJNSA_ILi64EEENSA_ILi256EEESF_EEENS_12float_e4m3_tENS5_IJlSC_lEEESI_SJ_NS4_8TiledMMAINS4_8MMA_AtomIJNS4_10MMA_TraitsINS4_19SM100_MMA_F8F6F4_SSEJSI_SI_fSF_SG_NS4_17integral_constantINS4_4UMMA5MajorELSQ_0EEESR_NSO_INSP_7ScaleInELSS_0EEEST_EEEEEENS4_6LayoutINS5_IJSC_SC_SC_EEENS5_IJNSA_ILi0EEESY_SY_EEEEENS5_IJNS4_10UnderscoreES11_S11_EEEEENS4_23SM90_TMA_LOAD_MULTICASTENS4_14ComposedLayoutINS4_7SwizzleILi2ELi4ELi3EEENS4_18smem_ptr_flag_bitsILi8EEENSW_INS5_IJNSA_ILi8EEESF_EEENS5_IJSF_SC_EEEEEEEvNS4_8identityES14_S1E_vS1F_EENS_8epilogue10collective18CollectiveEpilogueINS1H_23Sm100TmaWarpSpecializedILi4ELi2ELi32ELb0ELb0EEEJSH_NS5_IJNSW_ISF_SC_EES1M_EEESI_SJ_SI_SJ_NS1H_6fusion15FusionCallbacksIS1L_NS1O_17LinearCombinationISI_fSI_fLNS_15FloatRoundStyleE2EEESH_S1N_JEEENS4_5SM1004TMEM4LOAD26SM100_TMEM_LOAD_16dp32b32xENS4_13SM90_TMA_LOADES1E_NS4_39AutoVectorizingCopyWithAssumedAlignmentILi128EEENS4_14SM90_TMA_STOREES1E_S20_S20_EEEvvEEEEvNT_6ParamsE --------------------------
	.section	.nv.constant0._ZN7cutlass13device_kernelINS_4gemm6kernel13GemmUniversalIN4cute5tupleIJiiiiEEENS1_10collective13CollectiveMmaINS1_35MainloopSm100TmaUmmaWarpSpecializedILi10ELi2ELi4ENS5_IJNS4_1CILi2EEESB_NSA_ILi1EEEEEEEENS5_IJNSA_ILi64EEENSA_ILi256EEESF_EEENS_12float_e4m3_tENS5_IJlSC_lEEESI_SJ_NS4_8TiledMMAINS4_8MMA_AtomIJNS4_10MMA_TraitsINS4_19SM100_MMA_F8F6F4_SSEJSI_SI_fSF_SG_NS4_17integral_constantINS4_4UMMA5MajorELSQ_0EEESR_NSO_INSP_7ScaleInELSS_0EEEST_EEEEEENS4_6LayoutINS5_IJSC_SC_SC_EEENS5_IJNSA_ILi0EEESY_SY_EEEEENS5_IJNS4_10UnderscoreES11_S11_EEEEENS4_23SM90_TMA_LOAD_MULTICASTENS4_14ComposedLayoutINS4_7SwizzleILi2ELi4ELi3EEENS4_18smem_ptr_flag_bitsILi8EEENSW_INS5_IJNSA_ILi8EEESF_EEENS5_IJSF_SC_EEEEEEEvNS4_8identityES14_S1E_vS1F_EENS_8epilogue10collective18CollectiveEpilogueINS1H_23Sm100TmaWarpSpecializedILi4ELi2ELi32ELb0ELb0EEEJSH_NS5_IJNSW_ISF_SC_EES1M_EEESI_SJ_SI_SJ_NS1H_6fusion15FusionCallbacksIS1L_NS1O_17LinearCombinationISI_fSI_fLNS_15FloatRoundStyleE2EEESH_S1N_JEEENS4_5SM1004TMEM4LOAD26SM100_TMEM_LOAD_16dp32b32xENS4_13SM90_TMA_LOADES1E_NS4_39AutoVectorizingCopyWithAssumedAlignmentILi128EEENS4_14SM90_TMA_STOREES1E_S20_S20_EEEvvEEEEvNT_6ParamsE,"a",@progbits
	.sectionflags	@""
	.align	4
.nv.constant0._ZN7cutlass13device_kernelINS_4gemm6kernel13GemmUniversalIN4cute5tupleIJiiiiEEENS1_10collective13CollectiveMmaINS1_35MainloopSm100TmaUmmaWarpSpecializedILi10ELi2ELi4ENS5_IJNS4_1CILi2EEESB_NSA_ILi1EEEEEEEENS5_IJNSA_ILi64EEENSA_ILi256EEESF_EEENS_12float_e4m3_tENS5_IJlSC_lEEESI_SJ_NS4_8TiledMMAINS4_8MMA_AtomIJNS4_10MMA_TraitsINS4_19SM100_MMA_F8F6F4_SSEJSI_SI_fSF_SG_NS4_17integral_constantINS4_4UMMA5MajorELSQ_0EEESR_NSO_INSP_7ScaleInELSS_0EEEST_EEEEEENS4_6LayoutINS5_IJSC_SC_SC_EEENS5_IJNSA_ILi0EEESY_SY_EEEEENS5_IJNS4_10UnderscoreES11_S11_EEEEENS4_23SM90_TMA_LOAD_MULTICASTENS4_14ComposedLayoutINS4_7SwizzleILi2ELi4ELi3EEENS4_18smem_ptr_flag_bitsILi8EEENSW_INS5_IJNSA_ILi8EEESF_EEENS5_IJSF_SC_EEEEEEEvNS4_8identityES14_S1E_vS1F_EENS_8epilogue10collective18CollectiveEpilogueINS1H_23Sm100TmaWarpSpecializedILi4ELi2ELi32ELb0ELb0EEEJSH_NS5_IJNSW_ISF_SC_EES1M_EEESI_SJ_SI_SJ_NS1H_6fusion15FusionCallbacksIS1L_NS1O_17LinearCombinationISI_fSI_fLNS_15FloatRoundStyleE2EEESH_S1N_JEEENS4_5SM1004TMEM4LOAD26SM100_TMEM_LOAD_16dp32b32xENS4_13SM90_TMA_LOADES1E_NS4_39AutoVectorizingCopyWithAssumedAlignmentILi128EEENS4_14SM90_TMA_STOREES1E_S20_S20_EEEvvEEEEvNT_6ParamsE:
	.zero		2944


//--------------------- SYMBOLS --------------------------

	.type		.nv.reservedSmem.offset0,@object
	.size		.nv.reservedSmem.offset0,0x4
	.type		.nv.reservedSmem.cap,@object
	.size		.nv.reservedSmem.cap,0x4
	.type		__assertfail,@function
